//
// Generated by NVIDIA NVVM Compiler
//
// Compiler Build ID: CL-36424714
// Cuda compilation tools, release 13.0, V13.0.88
// Based on NVVM 20.0.0
//

.version 9.0
.target sm_100
.address_size 64

	// .globl	_Z26compute_sum_outer_productsPKfS0_S0_Pfiii

.visible .entry _Z26compute_sum_outer_productsPKfS0_S0_Pfiii(
	.param .u64 .ptr .align 1 _Z26compute_sum_outer_productsPKfS0_S0_Pfiii_param_0,
	.param .u64 .ptr .align 1 _Z26compute_sum_outer_productsPKfS0_S0_Pfiii_param_1,
	.param .u64 .ptr .align 1 _Z26compute_sum_outer_productsPKfS0_S0_Pfiii_param_2,
	.param .u64 .ptr .align 1 _Z26compute_sum_outer_productsPKfS0_S0_Pfiii_param_3,
	.param .u32 _Z26compute_sum_outer_productsPKfS0_S0_Pfiii_param_4,
	.param .u32 _Z26compute_sum_outer_productsPKfS0_S0_Pfiii_param_5,
	.param .u32 _Z26compute_sum_outer_productsPKfS0_S0_Pfiii_param_6
)
{
	.reg .pred 	%p<13>;
	.reg .b32 	%r<44>;
	.reg .b32 	%f<98>;
	.reg .b64 	%rd<66>;

	ld.param.u64 	%rd8, [_Z26compute_sum_outer_productsPKfS0_S0_Pfiii_param_0];
	ld.param.u64 	%rd9, [_Z26compute_sum_outer_productsPKfS0_S0_Pfiii_param_1];
	ld.param.u64 	%rd10, [_Z26compute_sum_outer_productsPKfS0_S0_Pfiii_param_2];
	ld.param.u32 	%r20, [_Z26compute_sum_outer_productsPKfS0_S0_Pfiii_param_4];
	ld.param.u32 	%r21, [_Z26compute_sum_outer_productsPKfS0_S0_Pfiii_param_5];
	ld.param.u32 	%r22, [_Z26compute_sum_outer_productsPKfS0_S0_Pfiii_param_6];
	cvta.to.global.u64 	%rd1, %rd9;
	cvta.to.global.u64 	%rd2, %rd8;
	cvta.to.global.u64 	%rd3, %rd10;
	mov.u32 	%r23, %ctaid.x;
	mov.u32 	%r24, %ntid.x;
	mov.u32 	%r25, %tid.x;
	mad.lo.s32 	%r1, %r23, %r24, %r25;
	mov.u32 	%r26, %ctaid.y;
	mov.u32 	%r27, %ntid.y;
	mov.u32 	%r28, %tid.y;
	mad.lo.s32 	%r2, %r26, %r27, %r28;
	setp.ge.s32 	%p1, %r2, %r21;
	setp.ge.s32 	%p2, %r1, %r22;
	or.pred  	%p3, %p1, %p2;
	@%p3 bra 	$L__BB0_14;
	setp.lt.s32 	%p4, %r20, 1;
	mov.f32 	%f97, 0f00000000;
	@%p4 bra 	$L__BB0_13;
	and.b32  	%r3, %r20, 7;
	setp.lt.u32 	%p5, %r20, 8;
	mov.f32 	%f97, 0f00000000;
	mov.b32 	%r42, 0;
	@%p5 bra 	$L__BB0_5;
	and.b32  	%r42, %r20, 2147483640;
	neg.s32 	%r40, %r42;
	shl.b32 	%r6, %r22, 3;
	shl.b32 	%r7, %r21, 3;
	add.s64 	%rd65, %rd3, 16;
	mov.f32 	%f97, 0f00000000;
	mul.wide.s32 	%rd15, %r21, 4;
	mul.wide.s32 	%rd17, %r22, 4;
	mov.u32 	%r38, %r2;
	mov.u32 	%r39, %r1;
$L__BB0_4:
	.pragma "nounroll";
	ld.global.f32 	%f17, [%rd65+-16];
	mul.wide.s32 	%rd11, %r38, 4;
	add.s64 	%rd12, %rd2, %rd11;
	ld.global.f32 	%f18, [%rd12];
	mul.f32 	%f19, %f17, %f18;
	mul.wide.s32 	%rd13, %r39, 4;
	add.s64 	%rd14, %rd1, %rd13;
	ld.global.f32 	%f20, [%rd14];
	fma.rn.f32 	%f21, %f19, %f20, %f97;
	ld.global.f32 	%f22, [%rd65+-12];
	add.s64 	%rd16, %rd12, %rd15;
	ld.global.f32 	%f23, [%rd16];
	mul.f32 	%f24, %f22, %f23;
	add.s64 	%rd18, %rd14, %rd17;
	ld.global.f32 	%f25, [%rd18];
	fma.rn.f32 	%f26, %f24, %f25, %f21;
	ld.global.f32 	%f27, [%rd65+-8];
	add.s64 	%rd19, %rd16, %rd15;
	ld.global.f32 	%f28, [%rd19];
	mul.f32 	%f29, %f27, %f28;
	add.s64 	%rd20, %rd18, %rd17;
	ld.global.f32 	%f30, [%rd20];
	fma.rn.f32 	%f31, %f29, %f30, %f26;
	ld.global.f32 	%f32, [%rd65+-4];
	add.s64 	%rd21, %rd19, %rd15;
	ld.global.f32 	%f33, [%rd21];
	mul.f32 	%f34, %f32, %f33;
	add.s64 	%rd22, %rd20, %rd17;
	ld.global.f32 	%f35, [%rd22];
	fma.rn.f32 	%f36, %f34, %f35, %f31;
	ld.global.f32 	%f37, [%rd65];
	add.s64 	%rd23, %rd21, %rd15;
	ld.global.f32 	%f38, [%rd23];
	mul.f32 	%f39, %f37, %f38;
	add.s64 	%rd24, %rd22, %rd17;
	ld.global.f32 	%f40, [%rd24];
	fma.rn.f32 	%f41, %f39, %f40, %f36;
	ld.global.f32 	%f42, [%rd65+4];
	add.s64 	%rd25, %rd23, %rd15;
	ld.global.f32 	%f43, [%rd25];
	mul.f32 	%f44, %f42, %f43;
	add.s64 	%rd26, %rd24, %rd17;
	ld.global.f32 	%f45, [%rd26];
	fma.rn.f32 	%f46, %f44, %f45, %f41;
	ld.global.f32 	%f47, [%rd65+8];
	add.s64 	%rd27, %rd25, %rd15;
	ld.global.f32 	%f48, [%rd27];
	mul.f32 	%f49, %f47, %f48;
	add.s64 	%rd28, %rd26, %rd17;
	ld.global.f32 	%f50, [%rd28];
	fma.rn.f32 	%f51, %f49, %f50, %f46;
	ld.global.f32 	%f52, [%rd65+12];
	add.s64 	%rd29, %rd27, %rd15;
	ld.global.f32 	%f53, [%rd29];
	mul.f32 	%f54, %f52, %f53;
	add.s64 	%rd30, %rd28, %rd17;
	ld.global.f32 	%f55, [%rd30];
	fma.rn.f32 	%f97, %f54, %f55, %f51;
	add.s32 	%r40, %r40, 8;
	add.s32 	%r39, %r39, %r6;
	add.s32 	%r38, %r38, %r7;
	add.s64 	%rd65, %rd65, 32;
	setp.ne.s32 	%p6, %r40, 0;
	@%p6 bra 	$L__BB0_4;
$L__BB0_5:
	setp.eq.s32 	%p7, %r3, 0;
	@%p7 bra 	$L__BB0_13;
	and.b32  	%r15, %r20, 3;
	setp.lt.u32 	%p8, %r3, 4;
	@%p8 bra 	$L__BB0_8;
	mul.wide.u32 	%rd31, %r42, 4;
	add.s64 	%rd32, %rd3, %rd31;
	ld.global.f32 	%f57, [%rd32];
	mad.lo.s32 	%r30, %r42, %r21, %r2;
	mul.wide.s32 	%rd33, %r30, 4;
	add.s64 	%rd34, %rd2, %rd33;
	ld.global.f32 	%f58, [%rd34];
	mul.f32 	%f59, %f57, %f58;
	mad.lo.s32 	%r31, %r42, %r22, %r1;
	mul.wide.s32 	%rd35, %r31, 4;
	add.s64 	%rd36, %rd1, %rd35;
	ld.global.f32 	%f60, [%rd36];
	fma.rn.f32 	%f61, %f59, %f60, %f97;
	ld.global.f32 	%f62, [%rd32+4];
	mul.wide.s32 	%rd37, %r21, 4;
	add.s64 	%rd38, %rd34, %rd37;
	ld.global.f32 	%f63, [%rd38];
	mul.f32 	%f64, %f62, %f63;
	mul.wide.s32 	%rd39, %r22, 4;
	add.s64 	%rd40, %rd36, %rd39;
	ld.global.f32 	%f65, [%rd40];
	fma.rn.f32 	%f66, %f64, %f65, %f61;
	ld.global.f32 	%f67, [%rd32+8];
	add.s64 	%rd41, %rd38, %rd37;
	ld.global.f32 	%f68, [%rd41];
	mul.f32 	%f69, %f67, %f68;
	add.s64 	%rd42, %rd40, %rd39;
	ld.global.f32 	%f70, [%rd42];
	fma.rn.f32 	%f71, %f69, %f70, %f66;
	ld.global.f32 	%f72, [%rd32+12];
	add.s64 	%rd43, %rd41, %rd37;
	ld.global.f32 	%f73, [%rd43];
	mul.f32 	%f74, %f72, %f73;
	add.s64 	%rd44, %rd42, %rd39;
	ld.global.f32 	%f75, [%rd44];
	fma.rn.f32 	%f97, %f74, %f75, %f71;
	add.s32 	%r42, %r42, 4;
$L__BB0_8:
	setp.eq.s32 	%p9, %r15, 0;
	@%p9 bra 	$L__BB0_13;
	setp.eq.s32 	%p10, %r15, 1;
	@%p10 bra 	$L__BB0_11;
	mul.wide.u32 	%rd45, %r42, 4;
	add.s64 	%rd46, %rd3, %rd45;
	ld.global.f32 	%f77, [%rd46];
	mad.lo.s32 	%r32, %r42, %r21, %r2;
	mul.wide.s32 	%rd47, %r32, 4;
	add.s64 	%rd48, %rd2, %rd47;
	ld.global.f32 	%f78, [%rd48];
	mul.f32 	%f79, %f77, %f78;
	mad.lo.s32 	%r33, %r42, %r22, %r1;
	mul.wide.s32 	%rd49, %r33, 4;
	add.s64 	%rd50, %rd1, %rd49;
	ld.global.f32 	%f80, [%rd50];
	fma.rn.f32 	%f81, %f79, %f80, %f97;
	ld.global.f32 	%f82, [%rd46+4];
	mul.wide.s32 	%rd51, %r21, 4;
	add.s64 	%rd52, %rd48, %rd51;
	ld.global.f32 	%f83, [%rd52];
	mul.f32 	%f84, %f82, %f83;
	mul.wide.s32 	%rd53, %r22, 4;
	add.s64 	%rd54, %rd50, %rd53;
	ld.global.f32 	%f85, [%rd54];
	fma.rn.f32 	%f97, %f84, %f85, %f81;
	add.s32 	%r42, %r42, 2;
$L__BB0_11:
	and.b32  	%r34, %r20, 1;
	setp.eq.b32 	%p11, %r34, 1;
	not.pred 	%p12, %p11;
	@%p12 bra 	$L__BB0_13;
	mul.wide.u32 	%rd55, %r42, 4;
	add.s64 	%rd56, %rd3, %rd55;
	ld.global.f32 	%f86, [%rd56];
	mad.lo.s32 	%r35, %r42, %r21, %r2;
	mul.wide.s32 	%rd57, %r35, 4;
	add.s64 	%rd58, %rd2, %rd57;
	ld.global.f32 	%f87, [%rd58];
	mul.f32 	%f88, %f86, %f87;
	mad.lo.s32 	%r36, %r42, %r22, %r1;
	mul.wide.s32 	%rd59, %r36, 4;
	add.s64 	%rd60, %rd1, %rd59;
	ld.global.f32 	%f89, [%rd60];
	fma.rn.f32 	%f97, %f88, %f89, %f97;
$L__BB0_13:
	ld.param.u64 	%rd64, [_Z26compute_sum_outer_productsPKfS0_S0_Pfiii_param_3];
	mad.lo.s32 	%r37, %r22, %r2, %r1;
	cvta.to.global.u64 	%rd61, %rd64;
	mul.wide.s32 	%rd62, %r37, 4;
	add.s64 	%rd63, %rd61, %rd62;
	st.global.f32 	[%rd63], %f97;
$L__BB0_14:
	ret;

}
	// .globl	_Z21basic_matrix_multiplyPKfS0_Pfiii
.visible .entry _Z21basic_matrix_multiplyPKfS0_Pfiii(
	.param .u64 .ptr .align 1 _Z21basic_matrix_multiplyPKfS0_Pfiii_param_0,
	.param .u64 .ptr .align 1 _Z21basic_matrix_multiplyPKfS0_Pfiii_param_1,
	.param .u64 .ptr .align 1 _Z21basic_matrix_multiplyPKfS0_Pfiii_param_2,
	.param .u32 _Z21basic_matrix_multiplyPKfS0_Pfiii_param_3,
	.param .u32 _Z21basic_matrix_multiplyPKfS0_Pfiii_param_4,
	.param .u32 _Z21basic_matrix_multiplyPKfS0_Pfiii_param_5
)
{
	.reg .pred 	%p<13>;
	.reg .b32 	%r<41>;
	.reg .b32 	%f<68>;
	.reg .b64 	%rd<53>;

	ld.param.u64 	%rd7, [_Z21basic_matrix_multiplyPKfS0_Pfiii_param_0];
	ld.param.u64 	%rd8, [_Z21basic_matrix_multiplyPKfS0_Pfiii_param_1];
	ld.param.u64 	%rd6, [_Z21basic_matrix_multiplyPKfS0_Pfiii_param_2];
	ld.param.u32 	%r20, [_Z21basic_matrix_multiplyPKfS0_Pfiii_param_3];
	ld.param.u32 	%r18, [_Z21basic_matrix_multiplyPKfS0_Pfiii_param_4];
	ld.param.u32 	%r19, [_Z21basic_matrix_multiplyPKfS0_Pfiii_param_5];
	cvta.to.global.u64 	%rd1, %rd8;
	cvta.to.global.u64 	%rd2, %rd7;
	mov.u32 	%r21, %ctaid.x;
	mov.u32 	%r22, %ntid.x;
	mov.u32 	%r23, %tid.x;
	mad.lo.s32 	%r1, %r21, %r22, %r23;
	mov.u32 	%r24, %ctaid.y;
	mov.u32 	%r25, %ntid.y;
	mov.u32 	%r26, %tid.y;
	mad.lo.s32 	%r2, %r24, %r25, %r26;
	setp.ge.s32 	%p1, %r2, %r20;
	setp.ge.s32 	%p2, %r1, %r19;
	or.pred  	%p3, %p1, %p2;
	@%p3 bra 	$L__BB1_14;
	setp.lt.s32 	%p4, %r18, 1;
	mov.f32 	%f67, 0f00000000;
	@%p4 bra 	$L__BB1_13;
	mul.lo.s32 	%r3, %r18, %r2;
	and.b32  	%r4, %r18, 7;
	setp.lt.u32 	%p5, %r18, 8;
	mov.f32 	%f67, 0f00000000;
	mov.b32 	%r39, 0;
	@%p5 bra 	$L__BB1_5;
	and.b32  	%r39, %r18, 2147483640;
	neg.s32 	%r37, %r39;
	shl.b32 	%r7, %r19, 3;
	mul.wide.u32 	%rd9, %r3, 4;
	add.s64 	%rd10, %rd9, %rd2;
	add.s64 	%rd52, %rd10, 16;
	mov.f32 	%f67, 0f00000000;
	mul.wide.s32 	%rd13, %r19, 4;
	mov.u32 	%r36, %r1;
$L__BB1_4:
	.pragma "nounroll";
	ld.global.f32 	%f17, [%rd52+-16];
	mul.wide.s32 	%rd11, %r36, 4;
	add.s64 	%rd12, %rd1, %rd11;
	ld.global.f32 	%f18, [%rd12];
	fma.rn.f32 	%f19, %f17, %f18, %f67;
	ld.global.f32 	%f20, [%rd52+-12];
	add.s64 	%rd14, %rd12, %rd13;
	ld.global.f32 	%f21, [%rd14];
	fma.rn.f32 	%f22, %f20, %f21, %f19;
	ld.global.f32 	%f23, [%rd52+-8];
	add.s64 	%rd15, %rd14, %rd13;
	ld.global.f32 	%f24, [%rd15];
	fma.rn.f32 	%f25, %f23, %f24, %f22;
	ld.global.f32 	%f26, [%rd52+-4];
	add.s64 	%rd16, %rd15, %rd13;
	ld.global.f32 	%f27, [%rd16];
	fma.rn.f32 	%f28, %f26, %f27, %f25;
	ld.global.f32 	%f29, [%rd52];
	add.s64 	%rd17, %rd16, %rd13;
	ld.global.f32 	%f30, [%rd17];
	fma.rn.f32 	%f31, %f29, %f30, %f28;
	ld.global.f32 	%f32, [%rd52+4];
	add.s64 	%rd18, %rd17, %rd13;
	ld.global.f32 	%f33, [%rd18];
	fma.rn.f32 	%f34, %f32, %f33, %f31;
	ld.global.f32 	%f35, [%rd52+8];
	add.s64 	%rd19, %rd18, %rd13;
	ld.global.f32 	%f36, [%rd19];
	fma.rn.f32 	%f37, %f35, %f36, %f34;
	ld.global.f32 	%f38, [%rd52+12];
	add.s64 	%rd20, %rd19, %rd13;
	ld.global.f32 	%f39, [%rd20];
	fma.rn.f32 	%f67, %f38, %f39, %f37;
	add.s32 	%r37, %r37, 8;
	add.s32 	%r36, %r36, %r7;
	add.s64 	%rd52, %rd52, 32;
	setp.ne.s32 	%p6, %r37, 0;
	@%p6 bra 	$L__BB1_4;
$L__BB1_5:
	setp.eq.s32 	%p7, %r4, 0;
	@%p7 bra 	$L__BB1_13;
	and.b32  	%r13, %r18, 3;
	setp.lt.u32 	%p8, %r4, 4;
	@%p8 bra 	$L__BB1_8;
	add.s32 	%r28, %r39, %r3;
	mul.wide.u32 	%rd21, %r28, 4;
	add.s64 	%rd22, %rd2, %rd21;
	ld.global.f32 	%f41, [%rd22];
	mad.lo.s32 	%r29, %r39, %r19, %r1;
	mul.wide.s32 	%rd23, %r29, 4;
	add.s64 	%rd24, %rd1, %rd23;
	ld.global.f32 	%f42, [%rd24];
	fma.rn.f32 	%f43, %f41, %f42, %f67;
	cvt.u64.u32 	%rd25, %r3;
	cvt.u64.u32 	%rd26, %r39;
	add.s64 	%rd27, %rd26, %rd25;
	shl.b64 	%rd28, %rd27, 2;
	add.s64 	%rd29, %rd2, %rd28;
	ld.global.f32 	%f44, [%rd29+4];
	mul.wide.s32 	%rd30, %r19, 4;
	add.s64 	%rd31, %rd24, %rd30;
	ld.global.f32 	%f45, [%rd31];
	fma.rn.f32 	%f46, %f44, %f45, %f43;
	ld.global.f32 	%f47, [%rd29+8];
	add.s64 	%rd32, %rd31, %rd30;
	ld.global.f32 	%f48, [%rd32];
	fma.rn.f32 	%f49, %f47, %f48, %f46;
	ld.global.f32 	%f50, [%rd29+12];
	add.s64 	%rd33, %rd32, %rd30;
	ld.global.f32 	%f51, [%rd33];
	fma.rn.f32 	%f67, %f50, %f51, %f49;
	add.s32 	%r39, %r39, 4;
$L__BB1_8:
	setp.eq.s32 	%p9, %r13, 0;
	@%p9 bra 	$L__BB1_13;
	setp.eq.s32 	%p10, %r13, 1;
	@%p10 bra 	$L__BB1_11;
	add.s32 	%r30, %r39, %r3;
	mul.wide.u32 	%rd34, %r30, 4;
	add.s64 	%rd35, %rd2, %rd34;
	ld.global.f32 	%f53, [%rd35];
	mad.lo.s32 	%r31, %r39, %r19, %r1;
	mul.wide.s32 	%rd36, %r31, 4;
	add.s64 	%rd37, %rd1, %rd36;
	ld.global.f32 	%f54, [%rd37];
	fma.rn.f32 	%f55, %f53, %f54, %f67;
	cvt.u64.u32 	%rd38, %r3;
	cvt.u64.u32 	%rd39, %r39;
	add.s64 	%rd40, %rd39, %rd38;
	shl.b64 	%rd41, %rd40, 2;
	add.s64 	%rd42, %rd2, %rd41;
	ld.global.f32 	%f56, [%rd42+4];
	mul.wide.s32 	%rd43, %r19, 4;
	add.s64 	%rd44, %rd37, %rd43;
	ld.global.f32 	%f57, [%rd44];
	fma.rn.f32 	%f67, %f56, %f57, %f55;
	add.s32 	%r39, %r39, 2;
$L__BB1_11:
	and.b32  	%r32, %r18, 1;
	setp.eq.b32 	%p11, %r32, 1;
	not.pred 	%p12, %p11;
	@%p12 bra 	$L__BB1_13;
	add.s32 	%r33, %r39, %r3;
	mul.wide.u32 	%rd45, %r33, 4;
	add.s64 	%rd46, %rd2, %rd45;
	ld.global.f32 	%f58, [%rd46];
	mad.lo.s32 	%r34, %r39, %r19, %r1;
	mul.wide.s32 	%rd47, %r34, 4;
	add.s64 	%rd48, %rd1, %rd47;
	ld.global.f32 	%f59, [%rd48];
	fma.rn.f32 	%f67, %f58, %f59, %f67;
$L__BB1_13:
	mad.lo.s32 	%r35, %r19, %r2, %r1;
	cvta.to.global.u64 	%rd49, %rd6;
	mul.wide.s32 	%rd50, %r35, 4;
	add.s64 	%rd51, %rd49, %rd50;
	st.global.f32 	[%rd51], %f67;
$L__BB1_14:
	ret;

}
	// .globl	_Z25compute_intermediate_rowsPKfS0_Pfiii
.visible .entry _Z25compute_intermediate_rowsPKfS0_Pfiii(
	.param .u64 .ptr .align 1 _Z25compute_intermediate_rowsPKfS0_Pfiii_param_0,
	.param .u64 .ptr .align 1 _Z25compute_intermediate_rowsPKfS0_Pfiii_param_1,
	.param .u64 .ptr .align 1 _Z25compute_intermediate_rowsPKfS0_Pfiii_param_2,
	.param .u32 _Z25compute_intermediate_rowsPKfS0_Pfiii_param_3,
	.param .u32 _Z25compute_intermediate_rowsPKfS0_Pfiii_param_4,
	.param .u32 _Z25compute_intermediate_rowsPKfS0_Pfiii_param_5
)
{
	.reg .pred 	%p<13>;
	.reg .b32 	%r<41>;
	.reg .b32 	%f<68>;
	.reg .b64 	%rd<53>;

	ld.param.u64 	%rd7, [_Z25compute_intermediate_rowsPKfS0_Pfiii_param_0];
	ld.param.u64 	%rd8, [_Z25compute_intermediate_rowsPKfS0_Pfiii_param_1];
	ld.param.u64 	%rd6, [_Z25compute_intermediate_rowsPKfS0_Pfiii_param_2];
	ld.param.u32 	%r20, [_Z25compute_intermediate_rowsPKfS0_Pfiii_param_3];
	ld.param.u32 	%r18, [_Z25compute_intermediate_rowsPKfS0_Pfiii_param_4];
	ld.param.u32 	%r19, [_Z25compute_intermediate_rowsPKfS0_Pfiii_param_5];
	cvta.to.global.u64 	%rd1, %rd8;
	cvta.to.global.u64 	%rd2, %rd7;
	mov.u32 	%r21, %ctaid.x;
	mov.u32 	%r22, %ntid.x;
	mov.u32 	%r23, %tid.x;
	mad.lo.s32 	%r1, %r21, %r22, %r23;
	mov.u32 	%r24, %ctaid.y;
	mov.u32 	%r25, %ntid.y;
	mov.u32 	%r26, %tid.y;
	mad.lo.s32 	%r2, %r24, %r25, %r26;
	setp.ge.s32 	%p1, %r2, %r20;
	setp.ge.s32 	%p2, %r1, %r19;
	or.pred  	%p3, %p1, %p2;
	@%p3 bra 	$L__BB2_14;
	setp.lt.s32 	%p4, %r18, 1;
	mov.f32 	%f67, 0f00000000;
	@%p4 bra 	$L__BB2_13;
	mul.lo.s32 	%r3, %r18, %r2;
	and.b32  	%r4, %r18, 7;
	setp.lt.u32 	%p5, %r18, 8;
	mov.f32 	%f67, 0f00000000;
	mov.b32 	%r39, 0;
	@%p5 bra 	$L__BB2_5;
	and.b32  	%r39, %r18, 2147483640;
	neg.s32 	%r37, %r39;
	shl.b32 	%r7, %r19, 3;
	mul.wide.u32 	%rd9, %r3, 4;
	add.s64 	%rd10, %rd9, %rd2;
	add.s64 	%rd52, %rd10, 16;
	mov.f32 	%f67, 0f00000000;
	mul.wide.s32 	%rd13, %r19, 4;
	mov.u32 	%r36, %r1;
$L__BB2_4:
	.pragma "nounroll";
	ld.global.f32 	%f17, [%rd52+-16];
	mul.wide.s32 	%rd11, %r36, 4;
	add.s64 	%rd12, %rd1, %rd11;
	ld.global.f32 	%f18, [%rd12];
	fma.rn.f32 	%f19, %f17, %f18, %f67;
	ld.global.f32 	%f20, [%rd52+-12];
	add.s64 	%rd14, %rd12, %rd13;
	ld.global.f32 	%f21, [%rd14];
	fma.rn.f32 	%f22, %f20, %f21, %f19;
	ld.global.f32 	%f23, [%rd52+-8];
	add.s64 	%rd15, %rd14, %rd13;
	ld.global.f32 	%f24, [%rd15];
	fma.rn.f32 	%f25, %f23, %f24, %f22;
	ld.global.f32 	%f26, [%rd52+-4];
	add.s64 	%rd16, %rd15, %rd13;
	ld.global.f32 	%f27, [%rd16];
	fma.rn.f32 	%f28, %f26, %f27, %f25;
	ld.global.f32 	%f29, [%rd52];
	add.s64 	%rd17, %rd16, %rd13;
	ld.global.f32 	%f30, [%rd17];
	fma.rn.f32 	%f31, %f29, %f30, %f28;
	ld.global.f32 	%f32, [%rd52+4];
	add.s64 	%rd18, %rd17, %rd13;
	ld.global.f32 	%f33, [%rd18];
	fma.rn.f32 	%f34, %f32, %f33, %f31;
	ld.global.f32 	%f35, [%rd52+8];
	add.s64 	%rd19, %rd18, %rd13;
	ld.global.f32 	%f36, [%rd19];
	fma.rn.f32 	%f37, %f35, %f36, %f34;
	ld.global.f32 	%f38, [%rd52+12];
	add.s64 	%rd20, %rd19, %rd13;
	ld.global.f32 	%f39, [%rd20];
	fma.rn.f32 	%f67, %f38, %f39, %f37;
	add.s32 	%r37, %r37, 8;
	add.s32 	%r36, %r36, %r7;
	add.s64 	%rd52, %rd52, 32;
	setp.ne.s32 	%p6, %r37, 0;
	@%p6 bra 	$L__BB2_4;
$L__BB2_5:
	setp.eq.s32 	%p7, %r4, 0;
	@%p7 bra 	$L__BB2_13;
	and.b32  	%r13, %r18, 3;
	setp.lt.u32 	%p8, %r4, 4;
	@%p8 bra 	$L__BB2_8;
	add.s32 	%r28, %r39, %r3;
	mul.wide.u32 	%rd21, %r28, 4;
	add.s64 	%rd22, %rd2, %rd21;
	ld.global.f32 	%f41, [%rd22];
	mad.lo.s32 	%r29, %r39, %r19, %r1;
	mul.wide.s32 	%rd23, %r29, 4;
	add.s64 	%rd24, %rd1, %rd23;
	ld.global.f32 	%f42, [%rd24];
	fma.rn.f32 	%f43, %f41, %f42, %f67;
	cvt.u64.u32 	%rd25, %r3;
	cvt.u64.u32 	%rd26, %r39;
	add.s64 	%rd27, %rd26, %rd25;
	shl.b64 	%rd28, %rd27, 2;
	add.s64 	%rd29, %rd2, %rd28;
	ld.global.f32 	%f44, [%rd29+4];
	mul.wide.s32 	%rd30, %r19, 4;
	add.s64 	%rd31, %rd24, %rd30;
	ld.global.f32 	%f45, [%rd31];
	fma.rn.f32 	%f46, %f44, %f45, %f43;
	ld.global.f32 	%f47, [%rd29+8];
	add.s64 	%rd32, %rd31, %rd30;
	ld.global.f32 	%f48, [%rd32];
	fma.rn.f32 	%f49, %f47, %f48, %f46;
	ld.global.f32 	%f50, [%rd29+12];
	add.s64 	%rd33, %rd32, %rd30;
	ld.global.f32 	%f51, [%rd33];
	fma.rn.f32 	%f67, %f50, %f51, %f49;
	add.s32 	%r39, %r39, 4;
$L__BB2_8:
	setp.eq.s32 	%p9, %r13, 0;
	@%p9 bra 	$L__BB2_13;
	setp.eq.s32 	%p10, %r13, 1;
	@%p10 bra 	$L__BB2_11;
	add.s32 	%r30, %r39, %r3;
	mul.wide.u32 	%rd34, %r30, 4;
	add.s64 	%rd35, %rd2, %rd34;
	ld.global.f32 	%f53, [%rd35];
	mad.lo.s32 	%r31, %r39, %r19, %r1;
	mul.wide.s32 	%rd36, %r31, 4;
	add.s64 	%rd37, %rd1, %rd36;
	ld.global.f32 	%f54, [%rd37];
	fma.rn.f32 	%f55, %f53, %f54, %f67;
	cvt.u64.u32 	%rd38, %r3;
	cvt.u64.u32 	%rd39, %r39;
	add.s64 	%rd40, %rd39, %rd38;
	shl.b64 	%rd41, %rd40, 2;
	add.s64 	%rd42, %rd2, %rd41;
	ld.global.f32 	%f56, [%rd42+4];
	mul.wide.s32 	%rd43, %r19, 4;
	add.s64 	%rd44, %rd37, %rd43;
	ld.global.f32 	%f57, [%rd44];
	fma.rn.f32 	%f67, %f56, %f57, %f55;
	add.s32 	%r39, %r39, 2;
$L__BB2_11:
	and.b32  	%r32, %r18, 1;
	setp.eq.b32 	%p11, %r32, 1;
	not.pred 	%p12, %p11;
	@%p12 bra 	$L__BB2_13;
	add.s32 	%r33, %r39, %r3;
	mul.wide.u32 	%rd45, %r33, 4;
	add.s64 	%rd46, %rd2, %rd45;
	ld.global.f32 	%f58, [%rd46];
	mad.lo.s32 	%r34, %r39, %r19, %r1;
	mul.wide.s32 	%rd47, %r34, 4;
	add.s64 	%rd48, %rd1, %rd47;
	ld.global.f32 	%f59, [%rd48];
	fma.rn.f32 	%f67, %f58, %f59, %f67;
$L__BB2_13:
	mad.lo.s32 	%r35, %r19, %r2, %r1;
	cvta.to.global.u64 	%rd49, %rd6;
	mul.wide.s32 	%rd50, %r35, 4;
	add.s64 	%rd51, %rd49, %rd50;
	st.global.f32 	[%rd51], %f67;
$L__BB2_14:
	ret;

}
	// .globl	_Z34compute_final_matrix_sum_from_rowsPKfS0_S0_Pfiii
.visible .entry _Z34compute_final_matrix_sum_from_rowsPKfS0_S0_Pfiii(
	.param .u64 .ptr .align 1 _Z34compute_final_matrix_sum_from_rowsPKfS0_S0_Pfiii_param_0,
	.param .u64 .ptr .align 1 _Z34compute_final_matrix_sum_from_rowsPKfS0_S0_Pfiii_param_1,
	.param .u64 .ptr .align 1 _Z34compute_final_matrix_sum_from_rowsPKfS0_S0_Pfiii_param_2,
	.param .u64 .ptr .align 1 _Z34compute_final_matrix_sum_from_rowsPKfS0_S0_Pfiii_param_3,
	.param .u32 _Z34compute_final_matrix_sum_from_rowsPKfS0_S0_Pfiii_param_4,
	.param .u32 _Z34compute_final_matrix_sum_from_rowsPKfS0_S0_Pfiii_param_5,
	.param .u32 _Z34compute_final_matrix_sum_from_rowsPKfS0_S0_Pfiii_param_6
)
{
	.reg .pred 	%p<13>;
	.reg .b32 	%r<44>;
	.reg .b32 	%f<98>;
	.reg .b64 	%rd<66>;

	ld.param.u64 	%rd8, [_Z34compute_final_matrix_sum_from_rowsPKfS0_S0_Pfiii_param_0];
	ld.param.u64 	%rd9, [_Z34compute_final_matrix_sum_from_rowsPKfS0_S0_Pfiii_param_1];
	ld.param.u64 	%rd10, [_Z34compute_final_matrix_sum_from_rowsPKfS0_S0_Pfiii_param_2];
	ld.param.u32 	%r20, [_Z34compute_final_matrix_sum_from_rowsPKfS0_S0_Pfiii_param_4];
	ld.param.u32 	%r21, [_Z34compute_final_matrix_sum_from_rowsPKfS0_S0_Pfiii_param_5];
	ld.param.u32 	%r22, [_Z34compute_final_matrix_sum_from_rowsPKfS0_S0_Pfiii_param_6];
	cvta.to.global.u64 	%rd1, %rd10;
	cvta.to.global.u64 	%rd2, %rd8;
	cvta.to.global.u64 	%rd3, %rd9;
	mov.u32 	%r23, %ctaid.x;
	mov.u32 	%r24, %ntid.x;
	mov.u32 	%r25, %tid.x;
	mad.lo.s32 	%r1, %r23, %r24, %r25;
	mov.u32 	%r26, %ctaid.y;
	mov.u32 	%r27, %ntid.y;
	mov.u32 	%r28, %tid.y;
	mad.lo.s32 	%r2, %r26, %r27, %r28;
	setp.ge.s32 	%p1, %r2, %r21;
	setp.ge.s32 	%p2, %r1, %r22;
	or.pred  	%p3, %p1, %p2;
	@%p3 bra 	$L__BB3_14;
	setp.lt.s32 	%p4, %r20, 1;
	mov.f32 	%f97, 0f00000000;
	@%p4 bra 	$L__BB3_13;
	and.b32  	%r3, %r20, 7;
	setp.lt.u32 	%p5, %r20, 8;
	mov.f32 	%f97, 0f00000000;
	mov.b32 	%r42, 0;
	@%p5 bra 	$L__BB3_5;
	and.b32  	%r42, %r20, 2147483640;
	neg.s32 	%r40, %r42;
	shl.b32 	%r6, %r22, 3;
	shl.b32 	%r7, %r21, 3;
	add.s64 	%rd65, %rd3, 16;
	mov.f32 	%f97, 0f00000000;
	mul.wide.s32 	%rd15, %r21, 4;
	mul.wide.s32 	%rd17, %r22, 4;
	mov.u32 	%r38, %r2;
	mov.u32 	%r39, %r1;
$L__BB3_4:
	.pragma "nounroll";
	ld.global.f32 	%f17, [%rd65+-16];
	mul.wide.s32 	%rd11, %r38, 4;
	add.s64 	%rd12, %rd2, %rd11;
	ld.global.f32 	%f18, [%rd12];
	mul.f32 	%f19, %f17, %f18;
	mul.wide.s32 	%rd13, %r39, 4;
	add.s64 	%rd14, %rd1, %rd13;
	ld.global.f32 	%f20, [%rd14];
	fma.rn.f32 	%f21, %f19, %f20, %f97;
	ld.global.f32 	%f22, [%rd65+-12];
	add.s64 	%rd16, %rd12, %rd15;
	ld.global.f32 	%f23, [%rd16];
	mul.f32 	%f24, %f22, %f23;
	add.s64 	%rd18, %rd14, %rd17;
	ld.global.f32 	%f25, [%rd18];
	fma.rn.f32 	%f26, %f24, %f25, %f21;
	ld.global.f32 	%f27, [%rd65+-8];
	add.s64 	%rd19, %rd16, %rd15;
	ld.global.f32 	%f28, [%rd19];
	mul.f32 	%f29, %f27, %f28;
	add.s64 	%rd20, %rd18, %rd17;
	ld.global.f32 	%f30, [%rd20];
	fma.rn.f32 	%f31, %f29, %f30, %f26;
	ld.global.f32 	%f32, [%rd65+-4];
	add.s64 	%rd21, %rd19, %rd15;
	ld.global.f32 	%f33, [%rd21];
	mul.f32 	%f34, %f32, %f33;
	add.s64 	%rd22, %rd20, %rd17;
	ld.global.f32 	%f35, [%rd22];
	fma.rn.f32 	%f36, %f34, %f35, %f31;
	ld.global.f32 	%f37, [%rd65];
	add.s64 	%rd23, %rd21, %rd15;
	ld.global.f32 	%f38, [%rd23];
	mul.f32 	%f39, %f37, %f38;
	add.s64 	%rd24, %rd22, %rd17;
	ld.global.f32 	%f40, [%rd24];
	fma.rn.f32 	%f41, %f39, %f40, %f36;
	ld.global.f32 	%f42, [%rd65+4];
	add.s64 	%rd25, %rd23, %rd15;
	ld.global.f32 	%f43, [%rd25];
	mul.f32 	%f44, %f42, %f43;
	add.s64 	%rd26, %rd24, %rd17;
	ld.global.f32 	%f45, [%rd26];
	fma.rn.f32 	%f46, %f44, %f45, %f41;
	ld.global.f32 	%f47, [%rd65+8];
	add.s64 	%rd27, %rd25, %rd15;
	ld.global.f32 	%f48, [%rd27];
	mul.f32 	%f49, %f47, %f48;
	add.s64 	%rd28, %rd26, %rd17;
	ld.global.f32 	%f50, [%rd28];
	fma.rn.f32 	%f51, %f49, %f50, %f46;
	ld.global.f32 	%f52, [%rd65+12];
	add.s64 	%rd29, %rd27, %rd15;
	ld.global.f32 	%f53, [%rd29];
	mul.f32 	%f54, %f52, %f53;
	add.s64 	%rd30, %rd28, %rd17;
	ld.global.f32 	%f55, [%rd30];
	fma.rn.f32 	%f97, %f54, %f55, %f51;
	add.s32 	%r40, %r40, 8;
	add.s32 	%r39, %r39, %r6;
	add.s32 	%r38, %r38, %r7;
	add.s64 	%rd65, %rd65, 32;
	setp.ne.s32 	%p6, %r40, 0;
	@%p6 bra 	$L__BB3_4;
$L__BB3_5:
	setp.eq.s32 	%p7, %r3, 0;
	@%p7 bra 	$L__BB3_13;
	and.b32  	%r15, %r20, 3;
	setp.lt.u32 	%p8, %r3, 4;
	@%p8 bra 	$L__BB3_8;
	mul.wide.u32 	%rd31, %r42, 4;
	add.s64 	%rd32, %rd3, %rd31;
	ld.global.f32 	%f57, [%rd32];
	mad.lo.s32 	%r30, %r42, %r21, %r2;
	mul.wide.s32 	%rd33, %r30, 4;
	add.s64 	%rd34, %rd2, %rd33;
	ld.global.f32 	%f58, [%rd34];
	mul.f32 	%f59, %f57, %f58;
	mad.lo.s32 	%r31, %r42, %r22, %r1;
	mul.wide.s32 	%rd35, %r31, 4;
	add.s64 	%rd36, %rd1, %rd35;
	ld.global.f32 	%f60, [%rd36];
	fma.rn.f32 	%f61, %f59, %f60, %f97;
	ld.global.f32 	%f62, [%rd32+4];
	mul.wide.s32 	%rd37, %r21, 4;
	add.s64 	%rd38, %rd34, %rd37;
	ld.global.f32 	%f63, [%rd38];
	mul.f32 	%f64, %f62, %f63;
	mul.wide.s32 	%rd39, %r22, 4;
	add.s64 	%rd40, %rd36, %rd39;
	ld.global.f32 	%f65, [%rd40];
	fma.rn.f32 	%f66, %f64, %f65, %f61;
	ld.global.f32 	%f67, [%rd32+8];
	add.s64 	%rd41, %rd38, %rd37;
	ld.global.f32 	%f68, [%rd41];
	mul.f32 	%f69, %f67, %f68;
	add.s64 	%rd42, %rd40, %rd39;
	ld.global.f32 	%f70, [%rd42];
	fma.rn.f32 	%f71, %f69, %f70, %f66;
	ld.global.f32 	%f72, [%rd32+12];
	add.s64 	%rd43, %rd41, %rd37;
	ld.global.f32 	%f73, [%rd43];
	mul.f32 	%f74, %f72, %f73;
	add.s64 	%rd44, %rd42, %rd39;
	ld.global.f32 	%f75, [%rd44];
	fma.rn.f32 	%f97, %f74, %f75, %f71;
	add.s32 	%r42, %r42, 4;
$L__BB3_8:
	setp.eq.s32 	%p9, %r15, 0;
	@%p9 bra 	$L__BB3_13;
	setp.eq.s32 	%p10, %r15, 1;
	@%p10 bra 	$L__BB3_11;
	mul.wide.u32 	%rd45, %r42, 4;
	add.s64 	%rd46, %rd3, %rd45;
	ld.global.f32 	%f77, [%rd46];
	mad.lo.s32 	%r32, %r42, %r21, %r2;
	mul.wide.s32 	%rd47, %r32, 4;
	add.s64 	%rd48, %rd2, %rd47;
	ld.global.f32 	%f78, [%rd48];
	mul.f32 	%f79, %f77, %f78;
	mad.lo.s32 	%r33, %r42, %r22, %r1;
	mul.wide.s32 	%rd49, %r33, 4;
	add.s64 	%rd50, %rd1, %rd49;
	ld.global.f32 	%f80, [%rd50];
	fma.rn.f32 	%f81, %f79, %f80, %f97;
	ld.global.f32 	%f82, [%rd46+4];
	mul.wide.s32 	%rd51, %r21, 4;
	add.s64 	%rd52, %rd48, %rd51;
	ld.global.f32 	%f83, [%rd52];
	mul.f32 	%f84, %f82, %f83;
	mul.wide.s32 	%rd53, %r22, 4;
	add.s64 	%rd54, %rd50, %rd53;
	ld.global.f32 	%f85, [%rd54];
	fma.rn.f32 	%f97, %f84, %f85, %f81;
	add.s32 	%r42, %r42, 2;
$L__BB3_11:
	and.b32  	%r34, %r20, 1;
	setp.eq.b32 	%p11, %r34, 1;
	not.pred 	%p12, %p11;
	@%p12 bra 	$L__BB3_13;
	mul.wide.u32 	%rd55, %r42, 4;
	add.s64 	%rd56, %rd3, %rd55;
	ld.global.f32 	%f86, [%rd56];
	mad.lo.s32 	%r35, %r42, %r21, %r2;
	mul.wide.s32 	%rd57, %r35, 4;
	add.s64 	%rd58, %rd2, %rd57;
	ld.global.f32 	%f87, [%rd58];
	mul.f32 	%f88, %f86, %f87;
	mad.lo.s32 	%r36, %r42, %r22, %r1;
	mul.wide.s32 	%rd59, %r36, 4;
	add.s64 	%rd60, %rd1, %rd59;
	ld.global.f32 	%f89, [%rd60];
	fma.rn.f32 	%f97, %f88, %f89, %f97;
$L__BB3_13:
	ld.param.u64 	%rd64, [_Z34compute_final_matrix_sum_from_rowsPKfS0_S0_Pfiii_param_3];
	mad.lo.s32 	%r37, %r22, %r2, %r1;
	cvta.to.global.u64 	%rd61, %rd64;
	mul.wide.s32 	%rd62, %r37, 4;
	add.s64 	%rd63, %rd61, %rd62;
	st.global.f32 	[%rd63], %f97;
$L__BB3_14:
	ret;

}


// ===== COMPILED SASS (sm_100) =====

	.target	sm_100

	.elftype	@"ET_EXEC"


//--------------------- .note.nv.tkinfo           --------------------------
	.section	.note.nv.tkinfo,"",@"SHT_NOTE"
	.sectionflags	@"SHF_NOTE_NV_TKINFO"
	.tkinfo
        /*0018*/ 	.word	0x00000002
        /*0030*/ 	.string	""
        /*0030*/ 	.string	"ptxas"
        /*0030*/ 	.string	"Cuda compilation tools, release 13.0, V13.0.88"
        /*0030*/ 	.string	"Build cuda_13.0.r13.0/compiler.36424714_0"
        /*0030*/ 	.string	"-arch sm_100 -m 64 "



//--------------------- .note.nv.cuinfo           --------------------------
	.section	.note.nv.cuinfo,"",@"SHT_NOTE"
	.sectionflags	@"SHF_NOTE_NV_CUINFO"
        /*0018*/ 	.short	0x0002
        /*001a*/ 	.short	0x0064
        /*001c*/ 	.short	0x0082
	.zero		2


//--------------------- .nv.info                  --------------------------
	.section	.nv.info,"",@"SHT_CUDA_INFO"
	.align	4


	//----- nvinfo : EIATTR_REGCOUNT
	.align		4
        /*0000*/ 	.byte	0x04, 0x2f
        /*0002*/ 	.short	(.L_1 - .L_0)
	.align		4
.L_0:
        /*0004*/ 	.word	index@(_Z26compute_sum_outer_productsPKfS0_S0_Pfiii)
        /*0008*/ 	.word	0x00000020


	//----- nvinfo : EIATTR_FRAME_SIZE
	.align		4
.L_1:
        /*000c*/ 	.byte	0x04, 0x11
        /*000e*/ 	.short	(.L_3 - .L_2)
	.align		4
.L_2:
        /*0010*/ 	.word	index@(_Z26compute_sum_outer_productsPKfS0_S0_Pfiii)
        /*0014*/ 	.word	0x00000000


	//----- nvinfo : EIATTR_REGCOUNT
	.align		4
.L_3:
        /*0018*/ 	.byte	0x04, 0x2f
        /*001a*/ 	.short	(.L_5 - .L_4)
	.align		4
.L_4:
        /*001c*/ 	.word	index@(_Z21basic_matrix_multiplyPKfS0_Pfiii)
        /*0020*/ 	.word	0x00000020


	//----- nvinfo : EIATTR_FRAME_SIZE
	.align		4
.L_5:
        /*0024*/ 	.byte	0x04, 0x11
        /*0026*/ 	.short	(.L_7 - .L_6)
	.align		4
.L_6:
        /*0028*/ 	.word	index@(_Z21basic_matrix_multiplyPKfS0_Pfiii)
        /*002c*/ 	.word	0x00000000


	//----- nvinfo : EIATTR_REGCOUNT
	.align		4
.L_7:
        /*0030*/ 	.byte	0x04, 0x2f
        /*0032*/ 	.short	(.L_9 - .L_8)
	.align		4
.L_8:
        /*0034*/ 	.word	index@(_Z25compute_intermediate_rowsPKfS0_Pfiii)
        /*0038*/ 	.word	0x00000020


	//----- nvinfo : EIATTR_FRAME_SIZE
	.align		4
.L_9:
        /*003c*/ 	.byte	0x04, 0x11
        /*003e*/ 	.short	(.L_11 - .L_10)
	.align		4
.L_10:
        /*0040*/ 	.word	index@(_Z25compute_intermediate_rowsPKfS0_Pfiii)
        /*0044*/ 	.word	0x00000000


	//----- nvinfo : EIATTR_REGCOUNT
	.align		4
.L_11:
        /*0048*/ 	.byte	0x04, 0x2f
        /*004a*/ 	.short	(.L_13 - .L_12)
	.align		4
.L_12:
        /*004c*/ 	.word	index@(_Z34compute_final_matrix_sum_from_rowsPKfS0_S0_Pfiii)
        /*0050*/ 	.word	0x00000020


	//----- nvinfo : EIATTR_FRAME_SIZE
	.align		4
.L_13:
        /*0054*/ 	.byte	0x04, 0x11
        /*0056*/ 	.short	(.L_15 - .L_14)
	.align		4
.L_14:
        /*0058*/ 	.word	index@(_Z34compute_final_matrix_sum_from_rowsPKfS0_S0_Pfiii)
        /*005c*/ 	.word	0x00000000


	//----- nvinfo : EIATTR_MIN_STACK_SIZE
	.align		4
.L_15:
        /*0060*/ 	.byte	0x04, 0x12
        /*0062*/ 	.short	(.L_17 - .L_16)
	.align		4
.L_16:
        /*0064*/ 	.word	index@(_Z34compute_final_matrix_sum_from_rowsPKfS0_S0_Pfiii)
        /*0068*/ 	.word	0x00000000


	//----- nvinfo : EIATTR_MIN_STACK_SIZE
	.align		4
.L_17:
        /*006c*/ 	.byte	0x04, 0x12
        /*006e*/ 	.short	(.L_19 - .L_18)
	.align		4
.L_18:
        /*0070*/ 	.word	index@(_Z25compute_intermediate_rowsPKfS0_Pfiii)
        /*0074*/ 	.word	0x00000000


	//----- nvinfo : EIATTR_MIN_STACK_SIZE
	.align		4
.L_19:
        /*0078*/ 	.byte	0x04, 0x12
        /*007a*/ 	.short	(.L_21 - .L_20)
	.align		4
.L_20:
        /*007c*/ 	.word	index@(_Z21basic_matrix_multiplyPKfS0_Pfiii)
        /*0080*/ 	.word	0x00000000


	//----- nvinfo : EIATTR_MIN_STACK_SIZE
	.align		4
.L_21:
        /*0084*/ 	.byte	0x04, 0x12
        /*0086*/ 	.short	(.L_23 - .L_22)
	.align		4
.L_22:
        /*0088*/ 	.word	index@(_Z26compute_sum_outer_productsPKfS0_S0_Pfiii)
        /*008c*/ 	.word	0x00000000
.L_23:


//--------------------- .nv.compat                --------------------------
	.section	.nv.compat,"",@"SHT_CUDA_COMPAT_INFO"
	.align	4
        /*0000*/ 	.byte	0x02, 0x09, 0x00, 0x00, 0x02, 0x02, 0x01, 0x00, 0x02, 0x05, 0x05, 0x00, 0x03, 0x07, 0x01, 0x01
        /*0010*/ 	.byte	0x02, 0x03, 0x00, 0x00, 0x02, 0x06, 0x01, 0x00, 0x04, 0x0b, 0x08, 0x00, 0x09, 0x00, 0x00, 0x00
        /*0020*/ 	.byte	0x00, 0x00, 0x00, 0x00


//--------------------- .nv.info._Z34compute_final_matrix_sum_from_rowsPKfS0_S0_Pfiii --------------------------
	.section	.nv.info._Z34compute_final_matrix_sum_from_rowsPKfS0_S0_Pfiii,"",@"SHT_CUDA_INFO"
	.sectionflags	@""
	.align	4


	//----- nvinfo : EIATTR_CUDA_API_VERSION
	.align		4
        /*0000*/ 	.byte	0x04, 0x37
        /*0002*/ 	.short	(.L_25 - .L_24)
.L_24:
        /*0004*/ 	.word	0x00000082


	//----- nvinfo : EIATTR_KPARAM_INFO
	.align		4
.L_25:
        /*0008*/ 	.byte	0x04, 0x17
        /*000a*/ 	.short	(.L_27 - .L_26)
.L_26:
        /*000c*/ 	.word	0x00000000
        /*0010*/ 	.short	0x0006
        /*0012*/ 	.short	0x0028
        /*0014*/ 	.byte	0x00, 0xf0, 0x11, 0x00


	//----- nvinfo : EIATTR_KPARAM_INFO
	.align		4
.L_27:
        /*0018*/ 	.byte	0x04, 0x17
        /*001a*/ 	.short	(.L_29 - .L_28)
.L_28:
        /*001c*/ 	.word	0x00000000
        /*0020*/ 	.short	0x0005
        /*0022*/ 	.short	0x0024
        /*0024*/ 	.byte	0x00, 0xf0, 0x11, 0x00


	//----- nvinfo : EIATTR_KPARAM_INFO
	.align		4
.L_29:
        /*0028*/ 	.byte	0x04, 0x17
        /*002a*/ 	.short	(.L_31 - .L_30)
.L_30:
        /*002c*/ 	.word	0x00000000
        /*0030*/ 	.short	0x0004
        /*0032*/ 	.short	0x0020
        /*0034*/ 	.byte	0x00, 0xf0, 0x11, 0x00


	//----- nvinfo : EIATTR_KPARAM_INFO
	.align		4
.L_31:
        /*0038*/ 	.byte	0x04, 0x17
        /*003a*/ 	.short	(.L_33 - .L_32)
.L_32:
        /*003c*/ 	.word	0x00000000
        /*0040*/ 	.short	0x0003
        /*0042*/ 	.short	0x0018
        /*0044*/ 	.byte	0x00, 0xf5, 0x21, 0x00


	//----- nvinfo : EIATTR_KPARAM_INFO
	.align		4
.L_33:
        /*0048*/ 	.byte	0x04, 0x17
        /*004a*/ 	.short	(.L_35 - .L_34)
.L_34:
        /*004c*/ 	.word	0x00000000
        /*0050*/ 	.short	0x0002
        /*0052*/ 	.short	0x0010
        /*0054*/ 	.byte	0x00, 0xf5, 0x21, 0x00


	//----- nvinfo : EIATTR_KPARAM_INFO
	.align		4
.L_35:
        /*0058*/ 	.byte	0x04, 0x17
        /*005a*/ 	.short	(.L_37 - .L_36)
.L_36:
        /*005c*/ 	.word	0x00000000
        /*0060*/ 	.short	0x0001
        /*0062*/ 	.short	0x0008
        /*0064*/ 	.byte	0x00, 0xf5, 0x21, 0x00


	//----- nvinfo : EIATTR_KPARAM_INFO
	.align		4
.L_37:
        /*0068*/ 	.byte	0x04, 0x17
        /*006a*/ 	.short	(.L_39 - .L_38)
.L_38:
        /*006c*/ 	.word	0x00000000
        /*0070*/ 	.short	0x0000
        /*0072*/ 	.short	0x0000
        /*0074*/ 	.byte	0x00, 0xf5, 0x21, 0x00


	//----- nvinfo : EIATTR_SPARSE_MMA_MASK
	.align		4
.L_39:
        /*0078*/ 	.byte	0x03, 0x50
        /*007a*/ 	.short	0x0000


	//----- nvinfo : EIATTR_MAXREG_COUNT
	.align		4
        /*007c*/ 	.byte	0x03, 0x1b
        /*007e*/ 	.short	0x00ff


	//----- nvinfo : EIATTR_MERCURY_ISA_VERSION
	.align		4
        /*0080*/ 	.byte	0x03, 0x5f
        /*0082*/ 	.short	0x0101


	//----- nvinfo : EIATTR_VRC_CTA_INIT_COUNT
	.align		4
        /*0084*/ 	.byte	0x02, 0x4a
	.zero		1
	.zero		1


	//----- nvinfo : EIATTR_EXIT_INSTR_OFFSETS
	.align		4
        /*0088*/ 	.byte	0x04, 0x1c
        /*008a*/ 	.short	(.L_41 - .L_40)


	//   ....[0]....
.L_40:
        /*008c*/ 	.word	0x000000d0


	//   ....[1]....
        /*0090*/ 	.word	0x00000b60


	//----- nvinfo : EIATTR_CBANK_PARAM_SIZE
	.align		4
.L_41:
        /*0094*/ 	.byte	0x03, 0x19
        /*0096*/ 	.short	0x002c


	//----- nvinfo : EIATTR_PARAM_CBANK
	.align		4
        /*0098*/ 	.byte	0x04, 0x0a
        /*009a*/ 	.short	(.L_43 - .L_42)
	.align		4
.L_42:
        /*009c*/ 	.word	index@(.nv.constant0._Z34compute_final_matrix_sum_from_rowsPKfS0_S0_Pfiii)
        /*00a0*/ 	.short	0x0380
        /*00a2*/ 	.short	0x002c


	//----- nvinfo : EIATTR_SW_WAR
	.align		4
.L_43:
        /*00a4*/ 	.byte	0x04, 0x36
        /*00a6*/ 	.short	(.L_45 - .L_44)
.L_44:
        /*00a8*/ 	.word	0x00000008
.L_45:


//--------------------- .nv.info._Z25compute_intermediate_rowsPKfS0_Pfiii --------------------------
	.section	.nv.info._Z25compute_intermediate_rowsPKfS0_Pfiii,"",@"SHT_CUDA_INFO"
	.sectionflags	@""
	.align	4


	//----- nvinfo : EIATTR_CUDA_API_VERSION
	.align		4
        /*0000*/ 	.byte	0x04, 0x37
        /*0002*/ 	.short	(.L_47 - .L_46)
.L_46:
        /*0004*/ 	.word	0x00000082


	//----- nvinfo : EIATTR_KPARAM_INFO
	.align		4
.L_47:
        /*0008*/ 	.byte	0x04, 0x17
        /*000a*/ 	.short	(.L_49 - .L_48)
.L_48:
        /*000c*/ 	.word	0x00000000
        /*0010*/ 	.short	0x0005
        /*0012*/ 	.short	0x0020
        /*0014*/ 	.byte	0x00, 0xf0, 0x11, 0x00


	//----- nvinfo : EIATTR_KPARAM_INFO
	.align		4
.L_49:
        /*0018*/ 	.byte	0x04, 0x17
        /*001a*/ 	.short	(.L_51 - .L_50)
.L_50:
        /*001c*/ 	.word	0x00000000
        /*0020*/ 	.short	0x0004
        /*0022*/ 	.short	0x001c
        /*0024*/ 	.byte	0x00, 0xf0, 0x11, 0x00


	//----- nvinfo : EIATTR_KPARAM_INFO
	.align		4
.L_51:
        /*0028*/ 	.byte	0x04, 0x17
        /*002a*/ 	.short	(.L_53 - .L_52)
.L_52:
        /*002c*/ 	.word	0x00000000
        /*0030*/ 	.short	0x0003
        /*0032*/ 	.short	0x0018
        /*0034*/ 	.byte	0x00, 0xf0, 0x11, 0x00


	//----- nvinfo : EIATTR_KPARAM_INFO
	.align		4
.L_53:
        /*0038*/ 	.byte	0x04, 0x17
        /*003a*/ 	.short	(.L_55 - .L_54)
.L_54:
        /*003c*/ 	.word	0x00000000
        /*0040*/ 	.short	0x0002
        /*0042*/ 	.short	0x0010
        /*0044*/ 	.byte	0x00, 0xf5, 0x21, 0x00


	//----- nvinfo : EIATTR_KPARAM_INFO
	.align		4
.L_55:
        /*0048*/ 	.byte	0x04, 0x17
        /*004a*/ 	.short	(.L_57 - .L_56)
.L_56:
        /*004c*/ 	.word	0x00000000
        /*0050*/ 	.short	0x0001
        /*0052*/ 	.short	0x0008
        /*0054*/ 	.byte	0x00, 0xf5, 0x21, 0x00


	//----- nvinfo : EIATTR_KPARAM_INFO
	.align		4
.L_57:
        /*0058*/ 	.byte	0x04, 0x17
        /*005a*/ 	.short	(.L_59 - .L_58)
.L_58:
        /*005c*/ 	.word	0x00000000
        /*0060*/ 	.short	0x0000
        /*0062*/ 	.short	0x0000
        /*0064*/ 	.byte	0x00, 0xf5, 0x21, 0x00


	//----- nvinfo : EIATTR_SPARSE_MMA_MASK
	.align		4
.L_59:
        /*0068*/ 	.byte	0x03, 0x50
        /*006a*/ 	.short	0x0000


	//----- nvinfo : EIATTR_MAXREG_COUNT
	.align		4
        /*006c*/ 	.byte	0x03, 0x1b
        /*006e*/ 	.short	0x00ff


	//----- nvinfo : EIATTR_MERCURY_ISA_VERSION
	.align		4
        /*0070*/ 	.byte	0x03, 0x5f
        /*0072*/ 	.short	0x0101


	//----- nvinfo : EIATTR_VRC_CTA_INIT_COUNT
	.align		4
        /*0074*/ 	.byte	0x02, 0x4a
	.zero		1
	.zero		1


	//----- nvinfo : EIATTR_EXIT_INSTR_OFFSETS
	.align		4
        /*0078*/ 	.byte	0x04, 0x1c
        /*007a*/ 	.short	(.L_61 - .L_60)


	//   ....[0]....
.L_60:
        /*007c*/ 	.word	0x000000d0


	//   ....[1]....
        /*0080*/ 	.word	0x000008f0


	//----- nvinfo : EIATTR_CBANK_PARAM_SIZE
	.align		4
.L_61:
        /*0084*/ 	.byte	0x03, 0x19
        /*0086*/ 	.short	0x0024


	//----- nvinfo : EIATTR_PARAM_CBANK
	.align		4
        /*0088*/ 	.byte	0x04, 0x0a
        /*008a*/ 	.short	(.L_63 - .L_62)
	.align		4
.L_62:
        /*008c*/ 	.word	index@(.nv.constant0._Z25compute_intermediate_rowsPKfS0_Pfiii)
        /*0090*/ 	.short	0x0380
        /*0092*/ 	.short	0x0024


	//----- nvinfo : EIATTR_SW_WAR
	.align		4
.L_63:
        /*0094*/ 	.byte	0x04, 0x36
        /*0096*/ 	.short	(.L_65 - .L_64)
.L_64:
        /*0098*/ 	.word	0x00000008
.L_65:


//--------------------- .nv.info._Z21basic_matrix_multiplyPKfS0_Pfiii --------------------------
	.section	.nv.info._Z21basic_matrix_multiplyPKfS0_Pfiii,"",@"SHT_CUDA_INFO"
	.sectionflags	@""
	.align	4


	//----- nvinfo : EIATTR_CUDA_API_VERSION
	.align		4
        /*0000*/ 	.byte	0x04, 0x37
        /*0002*/ 	.short	(.L_67 - .L_66)
.L_66:
        /*0004*/ 	.word	0x00000082


	//----- nvinfo : EIATTR_KPARAM_INFO
	.align		4
.L_67:
        /*0008*/ 	.byte	0x04, 0x17
        /*000a*/ 	.short	(.L_69 - .L_68)
.L_68:
        /*000c*/ 	.word	0x00000000
        /*0010*/ 	.short	0x0005
        /*0012*/ 	.short	0x0020
        /*0014*/ 	.byte	0x00, 0xf0, 0x11, 0x00


	//----- nvinfo : EIATTR_KPARAM_INFO
	.align		4
.L_69:
        /*0018*/ 	.byte	0x04, 0x17
        /*001a*/ 	.short	(.L_71 - .L_70)
.L_70:
        /*001c*/ 	.word	0x00000000
        /*0020*/ 	.short	0x0004
        /*0022*/ 	.short	0x001c
        /*0024*/ 	.byte	0x00, 0xf0, 0x11, 0x00


	//----- nvinfo : EIATTR_KPARAM_INFO
	.align		4
.L_71:
        /*0028*/ 	.byte	0x04, 0x17
        /*002a*/ 	.short	(.L_73 - .L_72)
.L_72:
        /*002c*/ 	.word	0x00000000
        /*0030*/ 	.short	0x0003
        /*0032*/ 	.short	0x0018
        /*0034*/ 	.byte	0x00, 0xf0, 0x11, 0x00


	//----- nvinfo : EIATTR_KPARAM_INFO
	.align		4
.L_73:
        /*0038*/ 	.byte	0x04, 0x17
        /*003a*/ 	.short	(.L_75 - .L_74)
.L_74:
        /*003c*/ 	.word	0x00000000
        /*0040*/ 	.short	0x0002
        /*0042*/ 	.short	0x0010
        /*0044*/ 	.byte	0x00, 0xf5, 0x21, 0x00


	//----- nvinfo : EIATTR_KPARAM_INFO
	.align		4
.L_75:
        /*0048*/ 	.byte	0x04, 0x17
        /*004a*/ 	.short	(.L_77 - .L_76)
.L_76:
        /*004c*/ 	.word	0x00000000
        /*0050*/ 	.short	0x0001
        /*0052*/ 	.short	0x0008
        /*0054*/ 	.byte	0x00, 0xf5, 0x21, 0x00


	//----- nvinfo : EIATTR_KPARAM_INFO
	.align		4
.L_77:
        /*0058*/ 	.byte	0x04, 0x17
        /*005a*/ 	.short	(.L_79 - .L_78)
.L_78:
        /*005c*/ 	.word	0x00000000
        /*0060*/ 	.short	0x0000
        /*0062*/ 	.short	0x0000
        /*0064*/ 	.byte	0x00, 0xf5, 0x21, 0x00


	//----- nvinfo : EIATTR_SPARSE_MMA_MASK
	.align		4
.L_79:
        /*0068*/ 	.byte	0x03, 0x50
        /*006a*/ 	.short	0x0000


	//----- nvinfo : EIATTR_MAXREG_COUNT
	.align		4
        /*006c*/ 	.byte	0x03, 0x1b
        /*006e*/ 	.short	0x00ff


	//----- nvinfo : EIATTR_MERCURY_ISA_VERSION
	.align		4
        /*0070*/ 	.byte	0x03, 0x5f
        /*0072*/ 	.short	0x0101


	//----- nvinfo : EIATTR_VRC_CTA_INIT_COUNT
	.align		4
        /*0074*/ 	.byte	0x02, 0x4a
	.zero		1
	.zero		1


	//----- nvinfo : EIATTR_EXIT_INSTR_OFFSETS
	.align		4
        /*0078*/ 	.byte	0x04, 0x1c
        /*007a*/ 	.short	(.L_81 - .L_80)


	//   ....[0]....
.L_80:
        /*007c*/ 	.word	0x000000d0


	//   ....[1]....
        /*0080*/ 	.word	0x000008f0


	//----- nvinfo : EIATTR_CBANK_PARAM_SIZE
	.align		4
.L_81:
        /*0084*/ 	.byte	0x03, 0x19
        /*0086*/ 	.short	0x0024


	//----- nvinfo : EIATTR_PARAM_CBANK
	.align		4
        /*0088*/ 	.byte	0x04, 0x0a
        /*008a*/ 	.short	(.L_83 - .L_82)
	.align		4
.L_82:
        /*008c*/ 	.word	index@(.nv.constant0._Z21basic_matrix_multiplyPKfS0_Pfiii)
        /*0090*/ 	.short	0x0380
        /*0092*/ 	.short	0x0024


	//----- nvinfo : EIATTR_SW_WAR
	.align		4
.L_83:
        /*0094*/ 	.byte	0x04, 0x36
        /*0096*/ 	.short	(.L_85 - .L_84)
.L_84:
        /*0098*/ 	.word	0x00000008
.L_85:


//--------------------- .nv.info._Z26compute_sum_outer_productsPKfS0_S0_Pfiii --------------------------
	.section	.nv.info._Z26compute_sum_outer_productsPKfS0_S0_Pfiii,"",@"SHT_CUDA_INFO"
	.sectionflags	@""
	.align	4


	//----- nvinfo : EIATTR_CUDA_API_VERSION
	.align		4
        /*0000*/ 	.byte	0x04, 0x37
        /*0002*/ 	.short	(.L_87 - .L_86)
.L_86:
        /*0004*/ 	.word	0x00000082


	//----- nvinfo : EIATTR_KPARAM_INFO
	.align		4
.L_87:
        /*0008*/ 	.byte	0x04, 0x17
        /*000a*/ 	.short	(.L_89 - .L_88)
.L_88:
        /*000c*/ 	.word	0x00000000
        /*0010*/ 	.short	0x0006
        /*0012*/ 	.short	0x0028
        /*0014*/ 	.byte	0x00, 0xf0, 0x11, 0x00


	//----- nvinfo : EIATTR_KPARAM_INFO
	.align		4
.L_89:
        /*0018*/ 	.byte	0x04, 0x17
        /*001a*/ 	.short	(.L_91 - .L_90)
.L_90:
        /*001c*/ 	.word	0x00000000
        /*0020*/ 	.short	0x0005
        /*0022*/ 	.short	0x0024
        /*0024*/ 	.byte	0x00, 0xf0, 0x11, 0x00


	//----- nvinfo : EIATTR_KPARAM_INFO
	.align		4
.L_91:
        /*0028*/ 	.byte	0x04, 0x17
        /*002a*/ 	.short	(.L_93 - .L_92)
.L_92:
        /*002c*/ 	.word	0x00000000
        /*0030*/ 	.short	0x0004
        /*0032*/ 	.short	0x0020
        /*0034*/ 	.byte	0x00, 0xf0, 0x11, 0x00


	//----- nvinfo : EIATTR_KPARAM_INFO
	.align		4
.L_93:
        /*0038*/ 	.byte	0x04, 0x17
        /*003a*/ 	.short	(.L_95 - .L_94)
.L_94:
        /*003c*/ 	.word	0x00000000
        /*0040*/ 	.short	0x0003
        /*0042*/ 	.short	0x0018
        /*0044*/ 	.byte	0x00, 0xf5, 0x21, 0x00


	//----- nvinfo : EIATTR_KPARAM_INFO
	.align		4
.L_95:
        /*0048*/ 	.byte	0x04, 0x17
        /*004a*/ 	.short	(.L_97 - .L_96)
.L_96:
        /*004c*/ 	.word	0x00000000
        /*0050*/ 	.short	0x0002
        /*0052*/ 	.short	0x0010
        /*0054*/ 	.byte	0x00, 0xf5, 0x21, 0x00


	//----- nvinfo : EIATTR_KPARAM_INFO
	.align		4
.L_97:
        /*0058*/ 	.byte	0x04, 0x17
        /*005a*/ 	.short	(.L_99 - .L_98)
.L_98:
        /*005c*/ 	.word	0x00000000
        /*0060*/ 	.short	0x0001
        /*0062*/ 	.short	0x0008
        /*0064*/ 	.byte	0x00, 0xf5, 0x21, 0x00


	//----- nvinfo : EIATTR_KPARAM_INFO
	.align		4
.L_99:
        /*0068*/ 	.byte	0x04, 0x17
        /*006a*/ 	.short	(.L_101 - .L_100)
.L_100:
        /*006c*/ 	.word	0x00000000
        /*0070*/ 	.short	0x0000
        /*0072*/ 	.short	0x0000
        /*0074*/ 	.byte	0x00, 0xf5, 0x21, 0x00


	//----- nvinfo : EIATTR_SPARSE_MMA_MASK
	.align		4
.L_101:
        /*0078*/ 	.byte	0x03, 0x50
        /*007a*/ 	.short	0x0000


	//----- nvinfo : EIATTR_MAXREG_COUNT
	.align		4
        /*007c*/ 	.byte	0x03, 0x1b
        /*007e*/ 	.short	0x00ff


	//----- nvinfo : EIATTR_MERCURY_ISA_VERSION
	.align		4
        /*0080*/ 	.byte	0x03, 0x5f
        /*0082*/ 	.short	0x0101


	//----- nvinfo : EIATTR_VRC_CTA_INIT_COUNT
	.align		4
        /*0084*/ 	.byte	0x02, 0x4a
	.zero		1
	.zero		1


	//----- nvinfo : EIATTR_EXIT_INSTR_OFFSETS
	.align		4
        /*0088*/ 	.byte	0x04, 0x1c
        /*008a*/ 	.short	(.L_103 - .L_102)


	//   ....[0]....
.L_102:
        /*008c*/ 	.word	0x000000d0


	//   ....[1]....
        /*0090*/ 	.word	0x00000b60


	//----- nvinfo : EIATTR_CBANK_PARAM_SIZE
	.align		4
.L_103:
        /*0094*/ 	.byte	0x03, 0x19
        /*0096*/ 	.short	0x002c


	//----- nvinfo : EIATTR_PARAM_CBANK
	.align		4
        /*0098*/ 	.byte	0x04, 0x0a
        /*009a*/ 	.short	(.L_105 - .L_104)
	.align		4
.L_104:
        /*009c*/ 	.word	index@(.nv.constant0._Z26compute_sum_outer_productsPKfS0_S0_Pfiii)
        /*00a0*/ 	.short	0x0380
        /*00a2*/ 	.short	0x002c


	//----- nvinfo : EIATTR_SW_WAR
	.align		4
.L_105:
        /*00a4*/ 	.byte	0x04, 0x36
        /*00a6*/ 	.short	(.L_107 - .L_106)
.L_106:
        /*00a8*/ 	.word	0x00000008
.L_107:


//--------------------- .nv.callgraph             --------------------------
	.section	.nv.callgraph,"",@"SHT_CUDA_CALLGRAPH"
	.align	4
	.sectionentsize	8
	.align		4
        /*0000*/ 	.word	0x00000000
	.align		4
        /*0004*/ 	.word	0xffffffff
	.align		4
        /*0008*/ 	.word	0x00000000
	.align		4
        /*000c*/ 	.word	0xfffffffe
	.align		4
        /*0010*/ 	.word	0x00000000
	.align		4
        /*0014*/ 	.word	0xfffffffd
	.align		4
        /*0018*/ 	.word	0x00000000
	.align		4
        /*001c*/ 	.word	0xfffffffc


//--------------------- .text._Z34compute_final_matrix_sum_from_rowsPKfS0_S0_Pfiii --------------------------
	.section	.text._Z34compute_final_matrix_sum_from_rowsPKfS0_S0_Pfiii,"ax",@progbits
	.align	128
        .global         _Z34compute_final_matrix_sum_from_rowsPKfS0_S0_Pfiii
        .type           _Z34compute_final_matrix_sum_from_rowsPKfS0_S0_Pfiii,@function
        .size           _Z34compute_final_matrix_sum_from_rowsPKfS0_S0_Pfiii,(.L_x_20 - _Z34compute_final_matrix_sum_from_rowsPKfS0_S0_Pfiii)
        .other          _Z34compute_final_matrix_sum_from_rowsPKfS0_S0_Pfiii,@"STO_CUDA_ENTRY STV_DEFAULT"
_Z34compute_final_matrix_sum_from_rowsPKfS0_S0_Pfiii:
.text._Z34compute_final_matrix_sum_from_rowsPKfS0_S0_Pfiii:
[----:B------:R-:W-:Y:S01]  /*0000*/  LDC R1, c[0x0][0x37c] ;  /* 0x0000df00ff017b82 */ /* 0x000fe20000000800 */
[----:B------:R-:W0:Y:S07]  /*0010*/  S2R R4, SR_TID.X ;  /* 0x0000000000047919 */ /* 0x000e2e0000002100 */
[----:B------:R-:W0:Y:S01]  /*0020*/  S2UR UR4, SR_CTAID.X ;  /* 0x00000000000479c3 */ /* 0x000e220000002500 */
[----:B------:R-:W1:Y:S07]  /*0030*/  S2R R6, SR_TID.Y ;  /* 0x0000000000067919 */ /* 0x000e6e0000002200 */
[----:B------:R-:W0:Y:S08]  /*0040*/  LDC R3, c[0x0][0x360] ;  /* 0x0000d800ff037b82 */ /* 0x000e300000000800 */
[----:B------:R-:W1:Y:S08]  /*0050*/  S2UR UR5, SR_CTAID.Y ;  /* 0x00000000000579c3 */ /* 0x000e700000002600 */
[----:B------:R-:W1:Y:S08]  /*0060*/  LDC R5, c[0x0][0x364] ;  /* 0x0000d900ff057b82 */ /* 0x000e700000000800 */
[----:B------:R-:W2:Y:S01]  /*0070*/  LDC R0, c[0x0][0x3a8] ;  /* 0x0000ea00ff007b82 */ /* 0x000ea20000000800 */
[----:B0-----:R-:W-:-:S07]  /*0080*/  IMAD R3, R3, UR4, R4 ;  /* 0x0000000403037c24 */ /* 0x001fce000f8e0204 */
[----:B------:R-:W0:Y:S01]  /*0090*/  LDC R2, c[0x0][0x3a4] ;  /* 0x0000e900ff027b82 */ /* 0x000e220000000800 */
[----:B-1----:R-:W-:Y:S01]  /*00a0*/  IMAD R5, R5, UR5, R6 ;  /* 0x0000000505057c24 */ /* 0x002fe2000f8e0206 */
[----:B--2---:R-:W-:-:S04]  /*00b0*/  ISETP.GE.AND P0, PT, R3, R0, PT ;  /* 0x000000000300720c */ /* 0x004fc80003f06270 */
[----:B0-----:R-:W-:-:S13]  /*00c0*/  ISETP.GE.OR P0, PT, R5, R2, P0 ;  /* 0x000000020500720c */ /* 0x001fda0000706670 */
[----:B------:R-:W-:Y:S05]  /*00d0*/  @P0 EXIT ;  /* 0x000000000000094d */ /* 0x000fea0003800000 */
[----:B------:R-:W0:Y:S01]  /*00e0*/  LDC R4, c[0x0][0x3a0] ;  /* 0x0000e800ff047b82 */ /* 0x000e220000000800 */
[----:B------:R-:W1:Y:S01]  /*00f0*/  LDCU.64 UR6, c[0x0][0x358] ;  /* 0x00006b00ff0677ac */ /* 0x000e620008000a00 */
[----:B------:R-:W-:Y:S01]  /*0100*/  HFMA2 R25, -RZ, RZ, 0, 0 ;  /* 0x00000000ff197431 */ /* 0x000fe200000001ff */
[----:B0-----:R-:W-:-:S13]  /*0110*/  ISETP.GE.AND P0, PT, R4, 0x1, PT ;  /* 0x000000010400780c */ /* 0x001fda0003f06270 */
[----:B-1----:R-:W-:Y:S05]  /*0120*/  @!P0 BRA `(.L_x_0) ;  /* 0x00000008007c8947 */ /* 0x002fea0003800000 */
[C---:B------:R-:W-:Y:S02]  /*0130*/  ISETP.GE.U32.AND P1, PT, R4.reuse, 0x8, PT ;  /* 0x000000080400780c */ /* 0x040fe40003f26070 */
[----:B------:R-:W-:Y:S02]  /*0140*/  LOP3.LUT R6, R4, 0x7, RZ, 0xc0, !PT ;  /* 0x0000000704067812 */ /* 0x000fe400078ec0ff */
[----:B------:R-:W-:Y:S02]  /*0150*/  MOV R25, RZ ;  /* 0x000000ff00197202 */ /* 0x000fe40000000f00 */
[----:B------:R-:W-:Y:S02]  /*0160*/  ISETP.NE.AND P0, PT, R6, RZ, PT ;  /* 0x000000ff0600720c */ /* 0x000fe40003f05270 */
[----:B------:R-:W-:-:S05]  /*0170*/  MOV R8, RZ ;  /* 0x000000ff00087202 */ /* 0x000fca0000000f00 */
[----:B------:R-:W-:Y:S06]  /*0180*/  @!P1 BRA `(.L_x_1) ;  /* 0x00000004002c9947 */ /* 0x000fec0003800000 */
[----:B------:R-:W0:Y:S01]  /*0190*/  LDCU.64 UR4, c[0x0][0x388] ;  /* 0x00007100ff0477ac */ /* 0x000e220008000a00 */
[----:B------:R-:W-:Y:S02]  /*01a0*/  LOP3.LUT R8, R4, 0x7ffffff8, RZ, 0xc0, !PT ;  /* 0x7ffffff804087812 */ /* 0x000fe400078ec0ff */
[----:B------:R-:W-:Y:S02]  /*01b0*/  MOV R25, RZ ;  /* 0x000000ff00197202 */ /* 0x000fe40000000f00 */
[----:B------:R-:W-:Y:S02]  /*01c0*/  MOV R7, R5 ;  /* 0x0000000500077202 */ /* 0x000fe40000000f00 */
[----:B------:R-:W-:Y:S02]  /*01d0*/  MOV R9, R3 ;  /* 0x0000000300097202 */ /* 0x000fe40000000f00 */
[----:B------:R-:W-:Y:S01]  /*01e0*/  IADD3 R10, PT, PT, -R8, RZ, RZ ;  /* 0x000000ff080a7210 */ /* 0x000fe20007ffe1ff */
[----:B0-----:R-:W-:-:S04]  /*01f0*/  UIADD3 UR4, UP0, UPT, UR4, 0x10, URZ ;  /* 0x0000001004047890 */ /* 0x001fc8000ff1e0ff */
[----:B------:R-:W-:Y:S02]  /*0200*/  UIADD3.X UR5, UPT, UPT, URZ, UR5, URZ, UP0, !UPT ;  /* 0x00000005ff057290 */ /* 0x000fe400087fe4ff */
[----:B------:R-:W-:-:S04]  /*0210*/  MOV R12, UR4 ;  /* 0x00000004000c7c02 */ /* 0x000fc80008000f00 */
[----:B------:R-:W-:-:S07]  /*0220*/  MOV R13, UR5 ;  /* 0x00000005000d7c02 */ /* 0x000fce0008000f00 */
.L_x_2:
[----:B------:R-:W0:Y:S01]  /*0230*/  LDC.64 R16, c[0x0][0x380] ;  /* 0x0000e000ff107b82 */ /* 0x000e220000000a00 */
[----:B------:R-:W2:Y:S04]  /*0240*/  LDG.E R11, desc[UR6][R12.64+-0x10] ;  /* 0xfffff0060c0b7981 */ /* 0x000ea8000c1e1900 */
[----:B------:R-:W3:Y:S03]  /*0250*/  LDG.E R22, desc[UR6][R12.64+-0xc] ;  /* 0xfffff4060c167981 */ /* 0x000ee6000c1e1900 */
[----:B------:R-:W1:Y:S01]  /*0260*/  LDC.64 R14, c[0x0][0x390] ;  /* 0x0000e400ff0e7b82 */ /* 0x000e620000000a00 */
[----:B0-----:R-:W-:-:S05]  /*0270*/  IMAD.WIDE R16, R7, 0x4, R16 ;  /* 0x0000000407107825 */ /* 0x001fca00078e0210 */
[----:B------:R-:W2:Y:S01]  /*0280*/  LDG.E R24, desc[UR6][R16.64] ;  /* 0x0000000610187981 */ /* 0x000ea2000c1e1900 */
[----:B-1----:R-:W-:-:S05]  /*0290*/  IMAD.WIDE R14, R9, 0x4, R14 ;  /* 0x00000004090e7825 */ /* 0x002fca00078e020e */
[----:B------:R0:W4:Y:S01]  /*02a0*/  LDG.E R28, desc[UR6][R14.64] ;  /* 0x000000060e1c7981 */ /* 0x000122000c1e1900 */
[----:B------:R-:W-:-:S05]  /*02b0*/  IMAD.WIDE R18, R2, 0x4, R16 ;  /* 0x0000000402127825 */ /* 0x000fca00078e0210 */
[----:B------:R1:W3:Y:S01]  /*02c0*/  LDG.E R23, desc[UR6][R18.64] ;  /* 0x0000000612177981 */ /* 0x0002e2000c1e1900 */
[----:B------:R-:W-:-:S04]  /*02d0*/  IMAD.WIDE R20, R2, 0x4, R18 ;  /* 0x0000000402147825 */ /* 0x000fc800078e0212 */
[C---:B0-----:R-:W-:Y:S01]  /*02e0*/  IMAD.WIDE R14, R0.reuse, 0x4, R14 ;  /* 0x00000004000e7825 */ /* 0x041fe200078e020e */
[----:B------:R-:W5:Y:S03]  /*02f0*/  LDG.E R26, desc[UR6][R20.64] ;  /* 0x00000006141a7981 */ /* 0x000f66000c1e1900 */
[----:B------:R-:W-:-:S05]  /*0300*/  IMAD.WIDE R16, R0, 0x4, R14 ;  /* 0x0000000400107825 */ /* 0x000fca00078e020e */
[----:B------:R-:W5:Y:S01]  /*0310*/  LDG.E R29, desc[UR6][R16.64] ;  /* 0x00000006101d7981 */ /* 0x000f62000c1e1900 */
[----:B-1----:R-:W-:-:S05]  /*0320*/  IMAD.WIDE R18, R0, 0x4, R16 ;  /* 0x0000000400127825 */ /* 0x002fca00078e0210 */
[----:B------:R-:W5:Y:S01]  /*0330*/  LDG.E R16, desc[UR6][R18.64] ;  /* 0x0000000612107981 */ /* 0x000f62000c1e1900 */
[----:B--2---:R-:W-:-:S03]  /*0340*/  FMUL R27, R11, R24 ;  /* 0x000000180b1b7220 */ /* 0x004fc60000400000 */
[----:B------:R0:W2:Y:S04]  /*0350*/  LDG.E R24, desc[UR6][R14.64] ;  /* 0x000000060e187981 */ /* 0x0000a8000c1e1900 */
[----:B------:R-:W5:Y:S01]  /*0360*/  LDG.E R11, desc[UR6][R12.64+-0x8] ;  /* 0xfffff8060c0b7981 */ /* 0x000f62000c1e1900 */
[----:B----4-:R-:W-:-:S03]  /*0370*/  FFMA R25, R27, R28, R25 ;  /* 0x0000001c1b197223 */ /* 0x010fc60000000019 */
[----:B------:R-:W4:Y:S01]  /*0380*/  LDG.E R28, desc[UR6][R12.64+-0x4] ;  /* 0xfffffc060c1c7981 */ /* 0x000f22000c1e1900 */
[----:B0-----:R-:W-:-:S05]  /*0390*/  IMAD.WIDE R14, R2, 0x4, R20 ;  /* 0x00000004020e7825 */ /* 0x001fca00078e0214 */
[----:B------:R0:W4:Y:S01]  /*03a0*/  LDG.E R27, desc[UR6][R14.64] ;  /* 0x000000060e1b7981 */ /* 0x000122000c1e1900 */
[----:B---3--:R-:W-:Y:S01]  /*03b0*/  FMUL R20, R22, R23 ;  /* 0x0000001716147220 */ /* 0x008fe20000400000 */
[----:B------:R-:W-:-:S04]  /*03c0*/  IMAD.WIDE R22, R2, 0x4, R14 ;  /* 0x0000000402167825 */ /* 0x000fc800078e020e */
[----:B--2---:R-:W-:Y:S01]  /*03d0*/  FFMA R24, R20, R24, R25 ;  /* 0x0000001814187223 */ /* 0x004fe20000000019 */
[----:B-----5:R-:W-:Y:S01]  /*03e0*/  FMUL R25, R11, R26 ;  /* 0x0000001a0b197220 */ /* 0x020fe20000400000 */
[----:B------:R-:W-:Y:S01]  /*03f0*/  IMAD.WIDE R20, R2, 0x4, R22 ;  /* 0x0000000402147825 */ /* 0x000fe200078e0216 */
[----:B------:R1:W2:Y:S03]  /*0400*/  LDG.E R11, desc[UR6][R22.64] ;  /* 0x00000006160b7981 */ /* 0x0002a6000c1e1900 */
[----:B------:R-:W-:Y:S01]  /*0410*/  FFMA R29, R25, R29, R24 ;  /* 0x0000001d191d7223 */ /* 0x000fe20000000018 */
[----:B------:R-:W-:Y:S01]  /*0420*/  IMAD.WIDE R24, R0, 0x4, R18 ;  /* 0x0000000400187825 */ /* 0x000fe200078e0212 */
[----:B------:R-:W3:Y:S03]  /*0430*/  LDG.E R26, desc[UR6][R20.64] ;  /* 0x00000006141a7981 */ /* 0x000ee6000c1e1900 */
[----:B0-----:R-:W-:-:S04]  /*0440*/  IMAD.WIDE R14, R2, 0x4, R20 ;  /* 0x00000004020e7825 */ /* 0x001fc800078e0214 */
[----:B----4-:R-:W-:Y:S01]  /*0450*/  FMUL R17, R28, R27 ;  /* 0x0000001b1c117220 */ /* 0x010fe20000400000 */
[C---:B------:R-:W-:Y:S01]  /*0460*/  IMAD.WIDE R18, R0.reuse, 0x4, R24 ;  /* 0x0000000400127825 */ /* 0x040fe200078e0218 */
[----:B------:R-:W2:Y:S04]  /*0470*/  LDG.E R28, desc[UR6][R12.64] ;  /* 0x000000060c1c7981 */ /* 0x000ea8000c1e1900 */
[----:B------:R0:W4:Y:S01]  /*0480*/  LDG.E R27, desc[UR6][R24.64] ;  /* 0x00000006181b7981 */ /* 0x000122000c1e1900 */
[----:B-1----:R-:W-:-:S04]  /*0490*/  IMAD.WIDE R22, R0, 0x4, R18 ;  /* 0x0000000400167825 */ /* 0x002fc800078e0212 */
[----:B0-----:R-:W-:Y:S01]  /*04a0*/  FFMA R24, R17, R16, R29 ;  /* 0x0000001011187223 */ /* 0x001fe2000000001d */
[----:B------:R-:W3:Y:S01]  /*04b0*/  LDG.E R25, desc[UR6][R12.64+0x4] ;  /* 0x000004060c197981 */ /* 0x000ee2000c1e1900 */
[----:B------:R-:W-:-:S03]  /*04c0*/  IMAD.WIDE R16, R2, 0x4, R14 ;  /* 0x0000000402107825 */ /* 0x000fc600078e020e */
[----:B------:R-:W5:Y:S01]  /*04d0*/  LDG.E R29, desc[UR6][R14.64] ;  /* 0x000000060e1d7981 */ /* 0x000f62000c1e1900 */
[----:B------:R-:W-:-:S03]  /*04e0*/  IMAD.WIDE R20, R0, 0x4, R22 ;  /* 0x0000000400147825 */ /* 0x000fc600078e0216 */
[----:B------:R-:W5:Y:S04]  /*04f0*/  LDG.E R16, desc[UR6][R16.64] ;  /* 0x0000000610107981 */ /* 0x000f68000c1e1900 */
[----:B------:R-:W5:Y:S04]  /*0500*/  LDG.E R20, desc[UR6][R20.64] ;  /* 0x0000000614147981 */ /* 0x000f68000c1e1900 */
[----:B------:R-:W5:Y:S04]  /*0510*/  LDG.E R14, desc[UR6][R18.64] ;  /* 0x00000006120e7981 */ /* 0x000f68000c1e1900 */
[----:B------:R-:W5:Y:S04]  /*0520*/  LDG.E R17, desc[UR6][R12.64+0xc] ;  /* 0x00000c060c117981 */ /* 0x000f68000c1e1900 */
[----:B------:R-:W5:Y:S04]  /*0530*/  LDG.E R15, desc[UR6][R22.64] ;  /* 0x00000006160f7981 */ /* 0x000f68000c1e1900 */
[----:B------:R0:W5:Y:S01]  /*0540*/  LDG.E R18, desc[UR6][R12.64+0x8] ;  /* 0x000008060c127981 */ /* 0x000162000c1e1900 */
[----:B------:R-:W-:-:S04]  /*0550*/  IADD3 R10, PT, PT, R10, 0x8, RZ ;  /* 0x000000080a0a7810 */ /* 0x000fc80007ffe0ff */
[----:B------:R-:W-:Y:S02]  /*0560*/  ISETP.NE.AND P1, PT, R10, RZ, PT ;  /* 0x000000ff0a00720c */ /* 0x000fe40003f25270 */
[----:B0-----:R-:W-:Y:S02]  /*0570*/  IADD3 R12, P2, PT, R12, 0x20, RZ ;  /* 0x000000200c0c7810 */ /* 0x001fe40007f5e0ff */
[----:B------:R-:W-:Y:S02]  /*0580*/  LEA R7, R2, R7, 0x3 ;  /* 0x0000000702077211 */ /* 0x000fe400078e18ff */
[----:B------:R-:W-:Y:S02]  /*0590*/  IADD3.X R13, PT, PT, RZ, R13, RZ, P2, !PT ;  /* 0x0000000dff0d7210 */ /* 0x000fe400017fe4ff */
[----:B------:R-:W-:Y:S01]  /*05a0*/  LEA R9, R0, R9, 0x3 ;  /* 0x0000000900097211 */ /* 0x000fe200078e18ff */
[----:B--2---:R-:W-:-:S04]  /*05b0*/  FMUL R11, R28, R11 ;  /* 0x0000000b1c0b7220 */ /* 0x004fc80000400000 */
[----:B----4-:R-:W-:Y:S01]  /*05c0*/  FFMA R11, R11, R27, R24 ;  /* 0x0000001b0b0b7223 */ /* 0x010fe20000000018 */
[----:B---3--:R-:W-:-:S04]  /*05d0*/  FMUL R26, R25, R26 ;  /* 0x0000001a191a7220 */ /* 0x008fc80000400000 */
[----:B-----5:R-:W-:Y:S01]  /*05e0*/  FFMA R14, R26, R14, R11 ;  /* 0x0000000e1a0e7223 */ /* 0x020fe2000000000b */
[----:B------:R-:W-:Y:S01]  /*05f0*/  FMUL R16, R17, R16 ;  /* 0x0000001011107220 */ /* 0x000fe20000400000 */
[----:B------:R-:W-:-:S04]  /*0600*/  FMUL R29, R18, R29 ;  /* 0x0000001d121d7220 */ /* 0x000fc80000400000 */
[----:B------:R-:W-:-:S04]  /*0610*/  FFMA R15, R29, R15, R14 ;  /* 0x0000000f1d0f7223 */ /* 0x000fc8000000000e */
[----:B------:R-:W-:Y:S01]  /*0620*/  FFMA R25, R16, R20, R15 ;  /* 0x0000001410197223 */ /* 0x000fe2000000000f */
[----:B------:R-:W-:Y:S06]  /*0630*/  @P1 BRA `(.L_x_2) ;  /* 0xfffffff800fc1947 */ /* 0x000fec000383ffff */
.L_x_1:
[----:B------:R-:W-:Y:S05]  /*0640*/  @!P0 BRA `(.L_x_0) ;  /* 0x0000000400348947 */ /* 0x000fea0003800000 */
[----:B------:R-:W-:Y:S02]  /*0650*/  ISETP.GE.U32.AND P0, PT, R6, 0x4, PT ;  /* 0x000000040600780c */ /* 0x000fe40003f06070 */
[----:B------:R-:W-:-:S04]  /*0660*/  LOP3.LUT R27, R4, 0x3, RZ, 0xc0, !PT ;  /* 0x00000003041b7812 */ /* 0x000fc800078ec0ff */
[----:B------:R-:W-:-:S07]  /*0670*/  ISETP.NE.AND P1, PT, R27, RZ, PT ;  /* 0x000000ff1b00720c */ /* 0x000fce0003f25270 */
[----:B------:R-:W-:Y:S06]  /*0680*/  @!P0 BRA `(.L_x_3) ;  /* 0x00000000008c8947 */ /* 0x000fec0003800000 */
[----:B------:R-:W0:Y:S01]  /*0690*/  LDC.64 R22, c[0x0][0x380] ;  /* 0x0000e000ff167b82 */ /* 0x000e220000000a00 */
[----:B------:R-:W-:-:S07]  /*06a0*/  IMAD R9, R8, R2, R5 ;  /* 0x0000000208097224 */ /* 0x000fce00078e0205 */
[----:B------:R-:W1:Y:S08]  /*06b0*/  LDC.64 R14, c[0x0][0x390] ;  /* 0x0000e400ff0e7b82 */ /* 0x000e700000000a00 */
[----:B------:R-:W2:Y:S01]  /*06c0*/  LDC.64 R6, c[0x0][0x388] ;  /* 0x0000e200ff067b82 */ /* 0x000ea20000000a00 */
[----:B0-----:R-:W-:-:S04]  /*06d0*/  IMAD.WIDE R22, R9, 0x4, R22 ;  /* 0x0000000409167825 */ /* 0x001fc800078e0216 */
[----:B------:R-:W-:Y:S01]  /*06e0*/  IMAD R9, R8, R0, R3 ;  /* 0x0000000008097224 */ /* 0x000fe200078e0203 */
[----:B------:R0:W3:Y:S01]  /*06f0*/  LDG.E R24, desc[UR6][R22.64] ;  /* 0x0000000616187981 */ /* 0x0000e2000c1e1900 */
[----:B------:R-:W-:-:S04]  /*0700*/  IMAD.WIDE R20, R2, 0x4, R22 ;  /* 0x0000000402147825 */ /* 0x000fc800078e0216 */
[----:B-1----:R-:W-:-:S04]  /*0710*/  IMAD.WIDE R14, R9, 0x4, R14 ;  /* 0x00000004090e7825 */ /* 0x002fc800078e020e */
[----:B--2---:R-:W-:-:S04]  /*0720*/  IMAD.WIDE.U32 R6, R8, 0x4, R6 ;  /* 0x0000000408067825 */ /* 0x004fc800078e0006 */
[----:B------:R-:W-:Y:S01]  /*0730*/  IMAD.WIDE R10, R0, 0x4, R14 ;  /* 0x00000004000a7825 */ /* 0x000fe200078e020e */
[----:B------:R-:W3:Y:S03]  /*0740*/  LDG.E R9, desc[UR6][R6.64] ;  /* 0x0000000606097981 */ /* 0x000ee6000c1e1900 */
[----:B------:R-:W-:Y:S01]  /*0750*/  IMAD.WIDE R12, R2, 0x4, R20 ;  /* 0x00000004020c7825 */ /* 0x000fe200078e0214 */
[----:B------:R-:W2:Y:S03]  /*0760*/  LDG.E R14, desc[UR6][R14.64] ;  /* 0x000000060e0e7981 */ /* 0x000ea6000c1e1900 */
[----:B------:R-:W-:Y:S01]  /*0770*/  IMAD.WIDE R18, R0, 0x4, R10 ;  /* 0x0000000400127825 */ /* 0x000fe200078e020a */
[----:B------:R-:W4:Y:S04]  /*0780*/  LDG.E R20, desc[UR6][R20.64] ;  /* 0x0000000614147981 */ /* 0x000f28000c1e1900 */
[----:B------:R-:W4:Y:S01]  /*0790*/  LDG.E R29, desc[UR6][R6.64+0x4] ;  /* 0x00000406061d7981 */ /* 0x000f22000c1e1900 */
[----:B------:R-:W-:-:S03]  /*07a0*/  IMAD.WIDE R16, R2, 0x4, R12 ;  /* 0x0000000402107825 */ /* 0x000fc600078e020c */
[----:B------:R-:W5:Y:S01]  /*07b0*/  LDG.E R26, desc[UR6][R12.64] ;  /* 0x000000060c1a7981 */ /* 0x000f62000c1e1900 */
[----:B0-----:R-:W-:-:S03]  /*07c0*/  IMAD.WIDE R22, R0, 0x4, R18 ;  /* 0x0000000400167825 */ /* 0x001fc600078e0212 */
[----:B------:R-:W5:Y:S04]  /*07d0*/  LDG.E R11, desc[UR6][R10.64] ;  /* 0x000000060a0b7981 */ /* 0x000f68000c1e1900 */
[----:B------:R-:W5:Y:S04]  /*07e0*/  LDG.E R28, desc[UR6][R6.64+0x8] ;  /* 0x00000806061c7981 */ /* 0x000f68000c1e1900 */
[----:B------:R-:W5:Y:S04]  /*07f0*/  LDG.E R16, desc[UR6][R16.64] ;  /* 0x0000000610107981 */ /* 0x000f68000c1e1900 */
[----:B------:R-:W5:Y:S04]  /*0800*/  LDG.E R10, desc[UR6][R18.64] ;  /* 0x00000006120a7981 */ /* 0x000f68000c1e1900 */
[----:B------:R-:W5:Y:S04]  /*0810*/  LDG.E R21, desc[UR6][R6.64+0xc] ;  /* 0x00000c0606157981 */ /* 0x000f68000c1e1900 */
[----:B------:R-:W5:Y:S01]  /*0820*/  LDG.E R22, desc[UR6][R22.64] ;  /* 0x0000000616167981 */ /* 0x000f62000c1e1900 */
[----:B------:R-:W-:Y:S01]  /*0830*/  IADD3 R8, PT, PT, R8, 0x4, RZ ;  /* 0x0000000408087810 */ /* 0x000fe20007ffe0ff */
[----:B---3--:R-:W-:-:S04]  /*0840*/  FMUL R24, R9, R24 ;  /* 0x0000001809187220 */ /* 0x008fc80000400000 */
[----:B--2---:R-:W-:Y:S01]  /*0850*/  FFMA R14, R24, R14, R25 ;  /* 0x0000000e180e7223 */ /* 0x004fe20000000019 */
[----:B----4-:R-:W-:-:S04]  /*0860*/  FMUL R29, R29, R20 ;  /* 0x000000141d1d7220 */ /* 0x010fc80000400000 */
[----:B-----5:R-:W-:Y:S01]  /*0870*/  FFMA R29, R29, R11, R14 ;  /* 0x0000000b1d1d7223 */ /* 0x020fe2000000000e */
[----:B------:R-:W-:-:S04]  /*0880*/  FMUL R26, R28, R26 ;  /* 0x0000001a1c1a7220 */ /* 0x000fc80000400000 */
[----:B------:R-:W-:Y:S01]  /*0890*/  FFMA R10, R26, R10, R29 ;  /* 0x0000000a1a0a7223 */ /* 0x000fe2000000001d */
[----:B------:R-:W-:-:S04]  /*08a0*/  FMUL R21, R21, R16 ;  /* 0x0000001015157220 */ /* 0x000fc80000400000 */
[----:B------:R-:W-:-:S07]  /*08b0*/  FFMA R25, R21, R22, R10 ;  /* 0x0000001615197223 */ /* 0x000fce000000000a */
.L_x_3:
[----:B------:R-:W-:Y:S05]  /*08c0*/  @!P1 BRA `(.L_x_0) ;  /* 0x0000000000949947 */ /* 0x000fea0003800000 */
[----:B------:R-:W-:Y:S01]  /*08d0*/  ISETP.NE.AND P0, PT, R27, 0x1, PT ;  /* 0x000000011b00780c */ /* 0x000fe20003f05270 */
[----:B------:R-:W0:Y:S01]  /*08e0*/  LDC.64 R14, c[0x0][0x380] ;  /* 0x0000e000ff0e7b82 */ /* 0x000e220000000a00 */
[----:B------:R-:W-:-:S04]  /*08f0*/  LOP3.LUT R4, R4, 0x1, RZ, 0xc0, !PT ;  /* 0x0000000104047812 */ /* 0x000fc800078ec0ff */
[----:B------:R-:W-:-:S03]  /*0900*/  ISETP.NE.U32.AND P1, PT, R4, 0x1, PT ;  /* 0x000000010400780c */ /* 0x000fc60003f25070 */
[----:B------:R-:W1:Y:S04]  /*0910*/  LDC.64 R16, c[0x0][0x388] ;  /* 0x0000e200ff107b82 */ /* 0x000e680000000a00 */
[C---:B------:R-:W-:Y:S02]  /*0920*/  @P0 IMAD R27, R8.reuse, R2, R5 ;  /* 0x00000002081b0224 */ /* 0x040fe400078e0205 */
[----:B------:R-:W-:Y:S02]  /*0930*/  @P0 IMAD R9, R8, R0, R3 ;  /* 0x0000000008090224 */ /* 0x000fe400078e0203 */
[----:B------:R-:W2:Y:S08]  /*0940*/  @P0 LDC.64 R18, c[0x0][0x390] ;  /* 0x0000e400ff120b82 */ /* 0x000eb00000000a00 */
[----:B------:R-:W3:Y:S01]  /*0950*/  LDC.64 R12, c[0x0][0x380] ;  /* 0x0000e000ff0c7b82 */ /* 0x000ee20000000a00 */
[----:B0-----:R-:W-:-:S05]  /*0960*/  @P0 IMAD.WIDE R26, R27, 0x4, R14 ;  /* 0x000000041b1a0825 */ /* 0x001fca00078e020e */
[----:B------:R-:W4:Y:S01]  /*0970*/  @P0 LDG.E R4, desc[UR6][R26.64] ;  /* 0x000000061a040981 */ /* 0x000f22000c1e1900 */
[----:B------:R-:W-:Y:S01]  /*0980*/  @P0 IMAD.WIDE R14, R2, 0x4, R26 ;  /* 0x00000004020e0825 */ /* 0x000fe200078e021a */
[----:B------:R-:W0:Y:S03]  /*0990*/  LDC.64 R10, c[0x0][0x388] ;  /* 0x0000e200ff0a7b82 */ /* 0x000e260000000a00 */
[C---:B-1----:R-:W-:Y:S01]  /*09a0*/  @P0 IMAD.WIDE.U32 R16, R8.reuse, 0x4, R16 ;  /* 0x0000000408100825 */ /* 0x042fe200078e0010 */
[----:B------:R-:W-:Y:S01]  /*09b0*/  @P0 IADD3 R8, PT, PT, R8, 0x2, RZ ;  /* 0x0000000208080810 */ /* 0x000fe20007ffe0ff */
[----:B------:R-:W5:Y:S03]  /*09c0*/  @P0 LDG.E R14, desc[UR6][R14.64] ;  /* 0x000000060e0e0981 */ /* 0x000f66000c1e1900 */
[----:B------:R-:W1:Y:S01]  /*09d0*/  @!P1 LDC.64 R6, c[0x0][0x390] ;  /* 0x0000e400ff069b82 */ /* 0x000e620000000a00 */
[----:B--2---:R-:W-:Y:S01]  /*09e0*/  @P0 IMAD.WIDE R18, R9, 0x4, R18 ;  /* 0x0000000409120825 */ /* 0x004fe200078e0212 */
[----:B------:R-:W5:Y:S03]  /*09f0*/  @P0 LDG.E R23, desc[UR6][R16.64+0x4] ;  /* 0x0000040610170981 */ /* 0x000f66000c1e1900 */
[----:B------:R-:W-:Y:S01]  /*0a00*/  @!P1 IMAD R29, R8, R2, R5 ;  /* 0x00000002081d9224 */ /* 0x000fe200078e0205 */
[----:B------:R-:W4:Y:S01]  /*0a10*/  @P0 LDG.E R9, desc[UR6][R16.64] ;  /* 0x0000000610090981 */ /* 0x000f22000c1e1900 */
[----:B------:R-:W-:-:S03]  /*0a20*/  @P0 IMAD.WIDE R20, R0, 0x4, R18 ;  /* 0x0000000400140825 */ /* 0x000fc600078e0212 */
[----:B------:R-:W2:Y:S01]  /*0a30*/  @P0 LDG.E R2, desc[UR6][R18.64] ;  /* 0x0000000612020981 */ /* 0x000ea2000c1e1900 */
[----:B---3--:R-:W-:-:S03]  /*0a40*/  @!P1 IMAD.WIDE R12, R29, 0x4, R12 ;  /* 0x000000041d0c9825 */ /* 0x008fc600078e020c */
[----:B------:R-:W3:Y:S01]  /*0a50*/  @P0 LDG.E R20, desc[UR6][R20.64] ;  /* 0x0000000614140981 */ /* 0x000ee2000c1e1900 */
[C---:B------:R-:W-:Y:S02]  /*0a60*/  @!P1 IMAD R29, R8.reuse, R0, R3 ;  /* 0x00000000081d9224 */ /* 0x040fe400078e0203 */
[----:B0-----:R-:W-:Y:S01]  /*0a70*/  @!P1 IMAD.WIDE.U32 R10, R8, 0x4, R10 ;  /* 0x00000004080a9825 */ /* 0x001fe200078e000a */
[----:B------:R-:W3:Y:S05]  /*0a80*/  @!P1 LDG.E R13, desc[UR6][R12.64] ;  /* 0x000000060c0d9981 */ /* 0x000eea000c1e1900 */
[----:B------:R-:W3:Y:S01]  /*0a90*/  @!P1 LDG.E R10, desc[UR6][R10.64] ;  /* 0x000000060a0a9981 */ /* 0x000ee2000c1e1900 */
[----:B-1----:R-:W-:-:S06]  /*0aa0*/  @!P1 IMAD.WIDE R6, R29, 0x4, R6 ;  /* 0x000000041d069825 */ /* 0x002fcc00078e0206 */
[----:B------:R-:W3:Y:S01]  /*0ab0*/  @!P1 LDG.E R6, desc[UR6][R6.64] ;  /* 0x0000000606069981 */ /* 0x000ee2000c1e1900 */
[----:B-----5:R-:W-:Y:S01]  /*0ac0*/  @P0 FMUL R23, R23, R14 ;  /* 0x0000000e17170220 */ /* 0x020fe20000400000 */
[----:B----4-:R-:W-:-:S04]  /*0ad0*/  @P0 FMUL R4, R9, R4 ;  /* 0x0000000409040220 */ /* 0x010fc80000400000 */
[----:B--2---:R-:W-:-:S04]  /*0ae0*/  @P0 FFMA R2, R4, R2, R25 ;  /* 0x0000000204020223 */ /* 0x004fc80000000019 */
[----:B---3--:R-:W-:Y:S01]  /*0af0*/  @P0 FFMA R25, R23, R20, R2 ;  /* 0x0000001417190223 */ /* 0x008fe20000000002 */
[----:B------:R-:W-:-:S04]  /*0b00*/  @!P1 FMUL R2, R10, R13 ;  /* 0x0000000d0a029220 */ /* 0x000fc80000400000 */
[----:B------:R-:W-:-:S07]  /*0b10*/  @!P1 FFMA R25, R2, R6, R25 ;  /* 0x0000000602199223 */ /* 0x000fce0000000019 */
.L_x_0:
[----:B------:R-:W0:Y:S01]  /*0b20*/  LDC.64 R6, c[0x0][0x398] ;  /* 0x0000e600ff067b82 */ /* 0x000e220000000a00 */
[----:B------:R-:W-:-:S04]  /*0b30*/  IMAD R3, R5, R0, R3 ;  /* 0x0000000005037224 */ /* 0x000fc800078e0203 */
[----:B0-----:R-:W-:-:S05]  /*0b40*/  IMAD.WIDE R2, R3, 0x4, R6 ;  /* 0x0000000403027825 */ /* 0x001fca00078e0206 */
[----:B------:R-:W-:Y:S01]  /*0b50*/  STG.E desc[UR6][R2.64], R25 ;  /* 0x0000001902007986 */ /* 0x000fe2000c101906 */
[----:B------:R-:W-:Y:S05]  /*0b60*/  EXIT ;  /* 0x000000000000794d */ /* 0x000fea0003800000 */
.L_x_4:
[----:B------:R-:W-:-:S00]  /*0b70*/  BRA `(.L_x_4) ;  /* 0xfffffffc00fc7947 */ /* 0x000fc0000383ffff */
[----:B------:R-:W-:-:S00]  /*0b80*/  NOP ;  /* 0x0000000000007918 */ /* 0x000fc00000000000 */
[----:B------:R-:W-:-:S00]  /*0b90*/  NOP ;  /* 0x0000000000007918 */ /* 0x000fc00000000000 */
[----:B------:R-:W-:-:S00]  /*0ba0*/  NOP ;  /* 0x0000000000007918 */ /* 0x000fc00000000000 */
[----:B------:R-:W-:-:S00]  /*0bb0*/  NOP ;  /* 0x0000000000007918 */ /* 0x000fc00000000000 */
[----:B------:R-:W-:-:S00]  /*0bc0*/  NOP ;  /* 0x0000000000007918 */ /* 0x000fc00000000000 */
[----:B------:R-:W-:-:S00]  /*0bd0*/  NOP ;  /* 0x0000000000007918 */ /* 0x000fc00000000000 */
[----:B------:R-:W-:-:S00]  /*0be0*/  NOP ;  /* 0x0000000000007918 */ /* 0x000fc00000000000 */
[----:B------:R-:W-:-:S00]  /*0bf0*/  NOP ;  /* 0x0000000000007918 */ /* 0x000fc00000000000 */
.L_x_20:


//--------------------- .text._Z25compute_intermediate_rowsPKfS0_Pfiii --------------------------
	.section	.text._Z25compute_intermediate_rowsPKfS0_Pfiii,"ax",@progbits
	.align	128
        .global         _Z25compute_intermediate_rowsPKfS0_Pfiii
        .type           _Z25compute_intermediate_rowsPKfS0_Pfiii,@function
        .size           _Z25compute_intermediate_rowsPKfS0_Pfiii,(.L_x_21 - _Z25compute_intermediate_rowsPKfS0_Pfiii)
        .other          _Z25compute_intermediate_rowsPKfS0_Pfiii,@"STO_CUDA_ENTRY STV_DEFAULT"
_Z25compute_intermediate_rowsPKfS0_Pfiii:
.text._Z25compute_intermediate_rowsPKfS0_Pfiii:
[----:B------:R-:W-:Y:S01]  /*0000*/  LDC R1, c[0x0][0x37c] ;  /* 0x0000df00ff017b82 */ /* 0x000fe20000000800 */
[----:B------:R-:W0:Y:S07]  /*0010*/  S2R R3, SR_TID.X ;  /* 0x0000000000037919 */ /* 0x000e2e0000002100 */
[----:B------:R-:W0:Y:S01]  /*0020*/  S2UR UR4, SR_CTAID.X ;  /* 0x00000000000479c3 */ /* 0x000e220000002500 */
[----:B------:R-:W1:Y:S01]  /*0030*/  LDCU UR6, c[0x0][0x398] ;  /* 0x00007300ff0677ac */ /* 0x000e620008000800 */
[----:B------:R-:W2:Y:S06]  /*0040*/  S2R R5, SR_TID.Y ;  /* 0x0000000000057919 */ /* 0x000eac0000002200 */
[----:B------:R-:W0:Y:S08]  /*0050*/  LDC R0, c[0x0][0x360] ;  /* 0x0000d800ff007b82 */ /* 0x000e300000000800 */
[----:B------:R-:W2:Y:S08]  /*0060*/  S2UR UR5, SR_CTAID.Y ;  /* 0x00000000000579c3 */ /* 0x000eb00000002600 */
[----:B------:R-:W2:Y:S08]  /*0070*/  LDC R16, c[0x0][0x364] ;  /* 0x0000d900ff107b82 */ /* 0x000eb00000000800 */
[----:B------:R-:W3:Y:S01]  /*0080*/  LDC R17, c[0x0][0x3a0] ;  /* 0x0000e800ff117b82 */ /* 0x000ee20000000800 */
[----:B0-----:R-:W-:-:S02]  /*0090*/  IMAD R0, R0, UR4, R3 ;  /* 0x0000000400007c24 */ /* 0x001fc4000f8e0203 */
[----:B--2---:R-:W-:-:S03]  /*00a0*/  IMAD R16, R16, UR5, R5 ;  /* 0x0000000510107c24 */ /* 0x004fc6000f8e0205 */
[----:B---3--:R-:W-:-:S04]  /*00b0*/  ISETP.GE.AND P0, PT, R0, R17, PT ;  /* 0x000000110000720c */ /* 0x008fc80003f06270 */
[----:B-1----:R-:W-:-:S13]  /*00c0*/  ISETP.GE.OR P0, PT, R16, UR6, P0 ;  /* 0x0000000610007c0c */ /* 0x002fda0008706670 */
[----:B------:R-:W-:Y:S05]  /*00d0*/  @P0 EXIT ;  /* 0x000000000000094d */ /* 0x000fea0003800000 */
[----:B------:R-:W0:Y:S01]  /*00e0*/  LDC R19, c[0x0][0x39c] ;  /* 0x0000e700ff137b82 */ /* 0x000e220000000800 */
[----:B------:R-:W1:Y:S01]  /*00f0*/  LDCU.64 UR4, c[0x0][0x358] ;  /* 0x00006b00ff0477ac */ /* 0x000e620008000a00 */
[----:B------:R-:W-:Y:S01]  /*0100*/  HFMA2 R24, -RZ, RZ, 0, 0 ;  /* 0x00000000ff187431 */ /* 0x000fe200000001ff */
[----:B0-----:R-:W-:-:S13]  /*0110*/  ISETP.GE.AND P0, PT, R19, 0x1, PT ;  /* 0x000000011300780c */ /* 0x001fda0003f06270 */
[----:B-1----:R-:W-:Y:S05]  /*0120*/  @!P0 BRA `(.L_x_5) ;  /* 0x0000000400e08947 */ /* 0x002fea0003800000 */
[C---:B------:R-:W-:Y:S01]  /*0130*/  ISETP.GE.U32.AND P1, PT, R19.reuse, 0x8, PT ;  /* 0x000000081300780c */ /* 0x040fe20003f26070 */
[----:B------:R-:W-:Y:S01]  /*0140*/  IMAD R20, R16, R19, RZ ;  /* 0x0000001310147224 */ /* 0x000fe200078e02ff */
[----:B------:R-:W-:Y:S02]  /*0150*/  LOP3.LUT R27, R19, 0x7, RZ, 0xc0, !PT ;  /* 0x00000007131b7812 */ /* 0x000fe400078ec0ff */
[----:B------:R-:W-:Y:S02]  /*0160*/  MOV R24, RZ ;  /* 0x000000ff00187202 */ /* 0x000fe40000000f00 */
[----:B------:R-:W-:Y:S02]  /*0170*/  ISETP.NE.AND P0, PT, R27, RZ, PT ;  /* 0x000000ff1b00720c */ /* 0x000fe40003f05270 */
[----:B------:R-:W-:-:S05]  /*0180*/  MOV R21, RZ ;  /* 0x000000ff00157202 */ /* 0x000fca0000000f00 */
[----:B------:R-:W-:Y:S06]  /*0190*/  @!P1 BRA `(.L_x_6) ;  /* 0x0000000000c49947 */ /* 0x000fec0003800000 */
[----:B------:R-:W0:Y:S01]  /*01a0*/  LDC.64 R2, c[0x0][0x380] ;  /* 0x0000e000ff027b82 */ /* 0x000e220000000a00 */
[----:B------:R-:W-:Y:S02]  /*01b0*/  LOP3.LUT R21, R19, 0x7ffffff8, RZ, 0xc0, !PT ;  /* 0x7ffffff813157812 */ /* 0x000fe400078ec0ff */
[----:B------:R-:W-:Y:S02]  /*01c0*/  MOV R24, RZ ;  /* 0x000000ff00187202 */ /* 0x000fe40000000f00 */
[----:B------:R-:W-:Y:S02]  /*01d0*/  MOV R18, R0 ;  /* 0x0000000000127202 */ /* 0x000fe40000000f00 */
[----:B------:R-:W-:Y:S01]  /*01e0*/  IADD3 R22, PT, PT, -R21, RZ, RZ ;  /* 0x000000ff15167210 */ /* 0x000fe20007ffe1ff */
[----:B0-----:R-:W-:-:S03]  /*01f0*/  IMAD.WIDE.U32 R2, R20, 0x4, R2 ;  /* 0x0000000414027825 */ /* 0x001fc600078e0002 */
[----:B------:R-:W-:-:S04]  /*0200*/  IADD3 R4, P1, PT, R2, 0x10, RZ ;  /* 0x0000001002047810 */ /* 0x000fc80007f3e0ff */
[----:B------:R-:W-:-:S09]  /*0210*/  IADD3.X R5, PT, PT, RZ, R3, RZ, P1, !PT ;  /* 0x00000003ff057210 */ /* 0x000fd20000ffe4ff */
.L_x_7:
[----:B------:R-:W0:Y:S01]  /*0220*/  LDC.64 R14, c[0x0][0x388] ;  /* 0x0000e200ff0e7b82 */ /* 0x000e220000000a00 */
[----:B------:R-:W-:Y:S02]  /*0230*/  MOV R2, R4 ;  /* 0x0000000400027202 */ /* 0x000fe40000000f00 */
[----:B------:R-:W-:-:S05]  /*0240*/  MOV R3, R5 ;  /* 0x0000000500037202 */ /* 0x000fca0000000f00 */
[----:B------:R-:W2:Y:S04]  /*0250*/  LDG.E R25, desc[UR4][R2.64+-0x10] ;  /* 0xfffff00402197981 */ /* 0x000ea8000c1e1900 */
[----:B------:R-:W3:Y:S04]  /*0260*/  LDG.E R23, desc[UR4][R2.64+-0xc] ;  /* 0xfffff40402177981 */ /* 0x000ee8000c1e1900 */
[----:B------:R-:W4:Y:S04]  /*0270*/  LDG.E R29, desc[UR4][R2.64+-0x8] ;  /* 0xfffff804021d7981 */ /* 0x000f28000c1e1900 */
[----:B------:R-:W5:Y:S01]  /*0280*/  LDG.E R28, desc[UR4][R2.64+-0x4] ;  /* 0xfffffc04021c7981 */ /* 0x000f62000c1e1900 */
[----:B0-----:R-:W-:-:S05]  /*0290*/  IMAD.WIDE R14, R18, 0x4, R14 ;  /* 0x00000004120e7825 */ /* 0x001fca00078e020e */
[----:B------:R0:W2:Y:S01]  /*02a0*/  LDG.E R26, desc[UR4][R14.64] ;  /* 0x000000040e1a7981 */ /* 0x0000a2000c1e1900 */
[----:B------:R-:W-:-:S04]  /*02b0*/  IMAD.WIDE R12, R17, 0x4, R14 ;  /* 0x00000004110c7825 */ /* 0x000fc800078e020e */
[C---:B------:R-:W-:Y:S02]  /*02c0*/  IMAD.WIDE R4, R17.reuse, 0x4, R12 ;  /* 0x0000000411047825 */ /* 0x040fe400078e020c */
[----:B------:R-:W3:Y:S02]  /*02d0*/  LDG.E R12, desc[UR4][R12.64] ;  /* 0x000000040c0c7981 */ /* 0x000ee4000c1e1900 */
[C---:B------:R-:W-:Y:S02]  /*02e0*/  IMAD.WIDE R8, R17.reuse, 0x4, R4 ;  /* 0x0000000411087825 */ /* 0x040fe400078e0204 */
[----:B------:R-:W4:Y:S02]  /*02f0*/  LDG.E R4, desc[UR4][R4.64] ;  /* 0x0000000404047981 */ /* 0x000f24000c1e1900 */
[C---:B------:R-:W-:Y:S02]  /*0300*/  IMAD.WIDE R6, R17.reuse, 0x4, R8 ;  /* 0x0000000411067825 */ /* 0x040fe400078e0208 */
[----:B------:R-:W5:Y:S02]  /*0310*/  LDG.E R8, desc[UR4][R8.64] ;  /* 0x0000000408087981 */ /* 0x000f64000c1e1900 */
[----:B------:R-:W-:-:S02]  /*0320*/  IMAD.WIDE R10, R17, 0x4, R6 ;  /* 0x00000004110a7825 */ /* 0x000fc400078e0206 */
[----:B------:R-:W5:Y:S04]  /*0330*/  LDG.E R5, desc[UR4][R2.64] ;  /* 0x0000000402057981 */ /* 0x000f68000c1e1900 */
[----:B------:R-:W5:Y:S01]  /*0340*/  LDG.E R6, desc[UR4][R6.64] ;  /* 0x0000000406067981 */ /* 0x000f62000c1e1900 */
[----:B0-----:R-:W-:-:S03]  /*0350*/  IMAD.WIDE R14, R17, 0x4, R10 ;  /* 0x00000004110e7825 */ /* 0x001fc600078e020a */
[----:B------:R-:W5:Y:S04]  /*0360*/  LDG.E R10, desc[UR4][R10.64] ;  /* 0x000000040a0a7981 */ /* 0x000f68000c1e1900 */
[----:B------:R-:W5:Y:S04]  /*0370*/  LDG.E R13, desc[UR4][R14.64] ;  /* 0x000000040e0d7981 */ /* 0x000f68000c1e1900 */
[----:B------:R-:W5:Y:S04]  /*0380*/  LDG.E R7, desc[UR4][R2.64+0x4] ;  /* 0x0000040402077981 */ /* 0x000f68000c1e1900 */
[----:B------:R-:W5:Y:S01]  /*0390*/  LDG.E R9, desc[UR4][R2.64+0xc] ;  /* 0x00000c0402097981 */ /* 0x000f62000c1e1900 */
[----:B--2---:R-:W-:Y:S01]  /*03a0*/  FFMA R26, R25, R26, R24 ;  /* 0x0000001a191a7223 */ /* 0x004fe20000000018 */
[----:B------:R-:W-:-:S02]  /*03b0*/  IMAD.WIDE R24, R17, 0x4, R14 ;  /* 0x0000000411187825 */ /* 0x000fc400078e020e */
[----:B------:R-:W2:Y:S04]  /*03c0*/  LDG.E R14, desc[UR4][R2.64+0x8] ;  /* 0x00000804020e7981 */ /* 0x000ea8000c1e1900 */
[----:B------:R-:W2:Y:S01]  /*03d0*/  LDG.E R24, desc[UR4][R24.64] ;  /* 0x0000000418187981 */ /* 0x000ea2000c1e1900 */
[----:B---3--:R-:W-:Y:S01]  /*03e0*/  FFMA R12, R23, R12, R26 ;  /* 0x0000000c170c7223 */ /* 0x008fe2000000001a */
[----:B------:R-:W-:-:S03]  /*03f0*/  IADD3 R22, PT, PT, R22, 0x8, RZ ;  /* 0x0000000816167810 */ /* 0x000fc60007ffe0ff */
[----:B----4-:R-:W-:Y:S01]  /*0400*/  FFMA R29, R29, R4, R12 ;  /* 0x000000041d1d7223 */ /* 0x010fe2000000000c */
[----:B------:R-:W-:-:S03]  /*0410*/  ISETP.NE.AND P1, PT, R22, RZ, PT ;  /* 0x000000ff1600720c */ /* 0x000fc60003f25270 */
[----:B-----5:R-:W-:Y:S01]  /*0420*/  FFMA R8, R28, R8, R29 ;  /* 0x000000081c087223 */ /* 0x020fe2000000001d */
[----:B------:R-:W-:-:S03]  /*0430*/  IADD3 R4, P2, PT, R2, 0x20, RZ ;  /* 0x0000002002047810 */ /* 0x000fc60007f5e0ff */
[----:B------:R-:W-:Y:S01]  /*0440*/  FFMA R6, R5, R6, R8 ;  /* 0x0000000605067223 */ /* 0x000fe20000000008 */
[----:B------:R-:W-:Y:S02]  /*0450*/  IADD3.X R5, PT, PT, RZ, R3, RZ, P2, !PT ;  /* 0x00000003ff057210 */ /* 0x000fe400017fe4ff */
[----:B------:R-:W-:Y:S01]  /*0460*/  LEA R18, R17, R18, 0x3 ;  /* 0x0000001211127211 */ /* 0x000fe200078e18ff */
[----:B------:R-:W-:-:S04]  /*0470*/  FFMA R7, R7, R10, R6 ;  /* 0x0000000a07077223 */ /* 0x000fc80000000006 */
[----:B--2---:R-:W-:-:S04]  /*0480*/  FFMA R14, R14, R13, R7 ;  /* 0x0000000d0e0e7223 */ /* 0x004fc80000000007 */
[----:B------:R-:W-:Y:S01]  /*0490*/  FFMA R24, R9, R24, R14 ;  /* 0x0000001809187223 */ /* 0x000fe2000000000e */
[----:B------:R-:W-:Y:S06]  /*04a0*/  @P1 BRA `(.L_x_7) ;  /* 0xfffffffc005c1947 */ /* 0x000fec000383ffff */
.L_x_6:
[----:B------:R-:W-:Y:S05]  /*04b0*/  @!P0 BRA `(.L_x_5) ;  /* 0x0000000000fc8947 */ /* 0x000fea0003800000 */
[----:B------:R-:W-:Y:S02]  /*04c0*/  ISETP.GE.U32.AND P1, PT, R27, 0x4, PT ;  /* 0x000000041b00780c */ /* 0x000fe40003f26070 */
[----:B------:R-:W-:-:S04]  /*04d0*/  LOP3.LUT R14, R19, 0x3, RZ, 0xc0, !PT ;  /* 0x00000003130e7812 */ /* 0x000fc800078ec0ff */
[----:B------:R-:W-:-:S07]  /*04e0*/  ISETP.NE.AND P0, PT, R14, RZ, PT ;  /* 0x000000ff0e00720c */ /* 0x000fce0003f05270 */
[----:B------:R-:W-:Y:S06]  /*04f0*/  @!P1 BRA `(.L_x_8) ;  /* 0x00000000006c9947 */ /* 0x000fec0003800000 */
[----:B------:R-:W0:Y:S01]  /*0500*/  LDC.64 R4, c[0x0][0x388] ;  /* 0x0000e200ff047b82 */ /* 0x000e220000000a00 */
[----:B------:R-:W1:Y:S01]  /*0510*/  LDCU.64 UR6, c[0x0][0x380] ;  /* 0x00007000ff0677ac */ /* 0x000e620008000a00 */
[----:B------:R-:W-:Y:S01]  /*0520*/  IMAD R7, R21, R17, R0 ;  /* 0x0000001115077224 */ /* 0x000fe200078e0200 */
[CC--:B------:R-:W-:Y:S02]  /*0530*/  IADD3 R3, PT, PT, R20.reuse, R21.reuse, RZ ;  /* 0x0000001514037210 */ /* 0x0c0fe40007ffe0ff */
[----:B------:R-:W-:-:S03]  /*0540*/  IADD3 R8, P1, PT, R20, R21, RZ ;  /* 0x0000001514087210 */ /* 0x000fc60007f3e0ff */
[----:B------:R-:W2:Y:S01]  /*0550*/  LDC.64 R12, c[0x0][0x380] ;  /* 0x0000e000ff0c7b82 */ /* 0x000ea20000000a00 */
[----:B0-----:R-:W-:-:S04]  /*0560*/  IMAD.WIDE R4, R7, 0x4, R4 ;  /* 0x0000000407047825 */ /* 0x001fc800078e0204 */
[----:B------:R-:W-:Y:S02]  /*0570*/  IMAD.WIDE R6, R17, 0x4, R4 ;  /* 0x0000000411067825 */ /* 0x000fe400078e0204 */
[----:B------:R-:W3:Y:S02]  /*0580*/  LDG.E R4, desc[UR4][R4.64] ;  /* 0x0000000404047981 */ /* 0x000ee4000c1e1900 */
[----:B--2---:R-:W-:Y:S01]  /*0590*/  IMAD.WIDE.U32 R12, R3, 0x4, R12 ;  /* 0x00000004030c7825 */ /* 0x004fe200078e000c */
[----:B------:R-:W-:Y:S02]  /*05a0*/  IADD3.X R3, PT, PT, RZ, RZ, RZ, P1, !PT ;  /* 0x000000ffff037210 */ /* 0x000fe40000ffe4ff */
[----:B-1----:R-:W-:-:S03]  /*05b0*/  LEA R2, P1, R8, UR6, 0x2 ;  /* 0x0000000608027c11 */ /* 0x002fc6000f8210ff */
[----:B------:R-:W3:Y:S01]  /*05c0*/  LDG.E R13, desc[UR4][R12.64] ;  /* 0x000000040c0d7981 */ /* 0x000ee2000c1e1900 */
[----:B------:R-:W-:Y:S01]  /*05d0*/  LEA.HI.X R3, R8, UR7, R3, 0x2, P1 ;  /* 0x0000000708037c11 */ /* 0x000fe200088f1403 */
[C---:B------:R-:W-:Y:S02]  /*05e0*/  IMAD.WIDE R8, R17.reuse, 0x4, R6 ;  /* 0x0000000411087825 */ /* 0x040fe400078e0206 */
[----:B------:R-:W2:Y:S04]  /*05f0*/  LDG.E R6, desc[UR4][R6.64] ;  /* 0x0000000406067981 */ /* 0x000ea8000c1e1900 */
[----:B------:R-:W2:Y:S01]  /*0600*/  LDG.E R15, desc[UR4][R2.64+0x4] ;  /* 0x00000404020f7981 */ /* 0x000ea2000c1e1900 */
[----:B------:R-:W-:-:S03]  /*0610*/  IMAD.WIDE R10, R17, 0x4, R8 ;  /* 0x00000004110a7825 */ /* 0x000fc600078e0208 */
[----:B------:R-:W4:Y:S04]  /*0620*/  LDG.E R22, desc[UR4][R8.64] ;  /* 0x0000000408167981 */ /* 0x000f28000c1e1900 */
[----:B------:R-:W4:Y:S04]  /*0630*/  LDG.E R18, desc[UR4][R2.64+0x8] ;  /* 0x0000080402127981 */ /* 0x000f28000c1e1900 */
[----:B------:R-:W5:Y:S04]  /*0640*/  LDG.E R26, desc[UR4][R2.64+0xc] ;  /* 0x00000c04021a7981 */ /* 0x000f68000c1e1900 */
[----:B------:R-:W5:Y:S01]  /*0650*/  LDG.E R10, desc[UR4][R10.64] ;  /* 0x000000040a0a7981 */ /* 0x000f62000c1e1900 */
[----:B------:R-:W-:Y:S01]  /*0660*/  IADD3 R21, PT, PT, R21, 0x4, RZ ;  /* 0x0000000415157810 */ /* 0x000fe20007ffe0ff */
[----:B---3--:R-:W-:-:S04]  /*0670*/  FFMA R24, R13, R4, R24 ;  /* 0x000000040d187223 */ /* 0x008fc80000000018 */
[----:B--2---:R-:W-:-:S04]  /*0680*/  FFMA R15, R15, R6, R24 ;  /* 0x000000060f0f7223 */ /* 0x004fc80000000018 */
[----:B----4-:R-:W-:-:S04]  /*0690*/  FFMA R15, R18, R22, R15 ;  /* 0x00000016120f7223 */ /* 0x010fc8000000000f */
[----:B-----5:R-:W-:-:S07]  /*06a0*/  FFMA R24, R26, R10, R15 ;  /* 0x0000000a1a187223 */ /* 0x020fce000000000f */
.L_x_8:
[----:B------:R-:W-:Y:S05]  /*06b0*/  @!P0 BRA `(.L_x_5) ;  /* 0x00000000007c8947 */ /* 0x000fea0003800000 */
[----:B------:R-:W-:Y:S01]  /*06c0*/  ISETP.NE.AND P1, PT, R14, 0x1, PT ;  /* 0x000000010e00780c */ /* 0x000fe20003f25270 */
[----:B------:R-:W0:Y:S01]  /*06d0*/  LDC.64 R10, c[0x0][0x380] ;  /* 0x0000e000ff0a7b82 */ /* 0x000e220000000a00 */
[----:B------:R-:W-:-:S04]  /*06e0*/  LOP3.LUT R19, R19, 0x1, RZ, 0xc0, !PT ;  /* 0x0000000113137812 */ /* 0x000fc800078ec0ff */
[----:B------:R-:W-:-:S03]  /*06f0*/  ISETP.NE.U32.AND P0, PT, R19, 0x1, PT ;  /* 0x000000011300780c */ /* 0x000fc60003f05070 */
[----:B------:R-:W1:Y:S04]  /*0700*/  LDC.64 R8, c[0x0][0x388] ;  /* 0x0000e200ff087b82 */ /* 0x000e680000000a00 */
[CC--:B------:R-:W-:Y:S02]  /*0710*/  @P1 IADD3 R13, PT, PT, R20.reuse, R21.reuse, RZ ;  /* 0x00000015140d1210 */ /* 0x0c0fe40007ffe0ff */
[----:B------:R-:W-:Y:S02]  /*0720*/  @P1 IADD3 R12, P2, PT, R20, R21, RZ ;  /* 0x00000015140c1210 */ /* 0x000fe40007f5e0ff */
[----:B------:R-:W2:Y:S02]  /*0730*/  @P1 LDC.64 R2, c[0x0][0x380] ;  /* 0x0000e000ff021b82 */ /* 0x000ea40000000a00 */
[----:B------:R-:W-:-:S06]  /*0740*/  @P1 IADD3.X R14, PT, PT, RZ, RZ, RZ, P2, !PT ;  /* 0x000000ffff0e1210 */ /* 0x000fcc00017fe4ff */
[----:B------:R-:W3:Y:S01]  /*0750*/  LDC.64 R4, c[0x0][0x380] ;  /* 0x0000e000ff047b82 */ /* 0x000ee20000000a00 */
[----:B0-----:R-:W-:-:S04]  /*0760*/  @P1 IMAD.WIDE.U32 R10, R13, 0x4, R10 ;  /* 0x000000040d0a1825 */ /* 0x001fc800078e000a */
[C---:B------:R-:W-:Y:S01]  /*0770*/  @P1 IMAD R13, R21.reuse, R17, R0 ;  /* 0x00000011150d1224 */ /* 0x040fe200078e0200 */
[----:B------:R-:W-:Y:S01]  /*0780*/  @P1 IADD3 R21, PT, PT, R21, 0x2, RZ ;  /* 0x0000000215151810 */ /* 0x000fe20007ffe0ff */
[----:B------:R-:W4:Y:S01]  /*0790*/  @P1 LDG.E R11, desc[UR4][R10.64] ;  /* 0x000000040a0b1981 */ /* 0x000f22000c1e1900 */
[----:B------:R-:W0:Y:S01]  /*07a0*/  LDC.64 R6, c[0x0][0x388] ;  /* 0x0000e200ff067b82 */ /* 0x000e220000000a00 */
[----:B-1----:R-:W-:Y:S01]  /*07b0*/  @P1 IMAD.WIDE R8, R13, 0x4, R8 ;  /* 0x000000040d081825 */ /* 0x002fe200078e0208 */
[----:B------:R-:W-:Y:S02]  /*07c0*/  @!P0 IADD3 R15, PT, PT, R20, R21, RZ ;  /* 0x00000015140f8210 */ /* 0x000fe40007ffe0ff */
[----:B--2---:R-:W-:Y:S01]  /*07d0*/  @P1 LEA R2, P2, R12, R2, 0x2 ;  /* 0x000000020c021211 */ /* 0x004fe200078410ff */
[----:B------:R-:W-:-:S03]  /*07e0*/  @!P0 IMAD R21, R21, R17, R0 ;  /* 0x0000001115158224 */ /* 0x000fc600078e0200 */
[----:B------:R-:W-:Y:S01]  /*07f0*/  @P1 LEA.HI.X R3, R12, R3, R14, 0x2, P2 ;  /* 0x000000030c031211 */ /* 0x000fe200010f140e */
[----:B------:R-:W-:Y:S01]  /*0800*/  @P1 IMAD.WIDE R12, R17, 0x4, R8 ;  /* 0x00000004110c1825 */ /* 0x000fe200078e0208 */
[----:B------:R-:W4:Y:S03]  /*0810*/  @P1 LDG.E R14, desc[UR4][R8.64] ;  /* 0x00000004080e1981 */ /* 0x000f26000c1e1900 */
[----:B---3--:R-:W-:Y:S01]  /*0820*/  @!P0 IMAD.WIDE.U32 R4, R15, 0x4, R4 ;  /* 0x000000040f048825 */ /* 0x008fe200078e0004 */
[----:B------:R-:W2:Y:S04]  /*0830*/  @P1 LDG.E R2, desc[UR4][R2.64+0x4] ;  /* 0x0000040402021981 */ /* 0x000ea8000c1e1900 */
[----:B------:R-:W2:Y:S01]  /*0840*/  @P1 LDG.E R12, desc[UR4][R12.64] ;  /* 0x000000040c0c1981 */ /* 0x000ea2000c1e1900 */
[----:B0-----:R-:W-:-:S03]  /*0850*/  @!P0 IMAD.WIDE R6, R21, 0x4, R6 ;  /* 0x0000000415068825 */ /* 0x001fc600078e0206 */
[----:B------:R-:W3:Y:S04]  /*0860*/  @!P0 LDG.E R5, desc[UR4][R4.64] ;  /* 0x0000000404058981 */ /* 0x000ee8000c1e1900 */
[----:B------:R-:W3:Y:S01]  /*0870*/  @!P0 LDG.E R6, desc[UR4][R6.64] ;  /* 0x0000000406068981 */ /* 0x000ee2000c1e1900 */
[----:B----4-:R-:W-:-:S04]  /*0880*/  @P1 FFMA R11, R11, R14, R24 ;  /* 0x0000000e0b0b1223 */ /* 0x010fc80000000018 */
[----:B--2---:R-:W-:-:S04]  /*0890*/  @P1 FFMA R24, R2, R12, R11 ;  /* 0x0000000c02181223 */ /* 0x004fc8000000000b */
[----:B---3--:R-:W-:-:S07]  /*08a0*/  @!P0 FFMA R24, R5, R6, R24 ;  /* 0x0000000605188223 */ /* 0x008fce0000000018 */
.L_x_5:
[----:B------:R-:W0:Y:S01]  /*08b0*/  LDC.64 R2, c[0x0][0x390] ;  /* 0x0000e400ff027b82 */ /* 0x000e220000000a00 */
[----:B------:R-:W-:-:S04]  /*08c0*/  IMAD R17, R16, R17, R0 ;  /* 0x0000001110117224 */ /* 0x000fc800078e0200 */
[----:B0-----:R-:W-:-:S05]  /*08d0*/  IMAD.WIDE R2, R17, 0x4, R2 ;  /* 0x0000000411027825 */ /* 0x001fca00078e0202 */
[----:B------:R-:W-:Y:S01]  /*08e0*/  STG.E desc[UR4][R2.64], R24 ;  /* 0x0000001802007986 */ /* 0x000fe2000c101904 */
[----:B------:R-:W-:Y:S05]  /*08f0*/  EXIT ;  /* 0x000000000000794d */ /* 0x000fea0003800000 */
.L_x_9:
        /* <DEDUP_REMOVED lines=16> */
.L_x_21:


//--------------------- .text._Z21basic_matrix_multiplyPKfS0_Pfiii --------------------------
	.section	.text._Z21basic_matrix_multiplyPKfS0_Pfiii,"ax",@progbits
	.align	128
        .global         _Z21basic_matrix_multiplyPKfS0_Pfiii
        .type           _Z21basic_matrix_multiplyPKfS0_Pfiii,@function
        .size           _Z21basic_matrix_multiplyPKfS0_Pfiii,(.L_x_22 - _Z21basic_matrix_multiplyPKfS0_Pfiii)
        .other          _Z21basic_matrix_multiplyPKfS0_Pfiii,@"STO_CUDA_ENTRY STV_DEFAULT"
_Z21basic_matrix_multiplyPKfS0_Pfiii:
.text._Z21basic_matrix_multiplyPKfS0_Pfiii:
        /* <DEDUP_REMOVED lines=34> */
.L_x_12:
        /* <DEDUP_REMOVED lines=41> */
.L_x_11:
        /* <DEDUP_REMOVED lines=32> */
.L_x_13:
        /* <DEDUP_REMOVED lines=32> */
.L_x_10:
[----:B------:R-:W0:Y:S01]  /*08b0*/  LDC.64 R2, c[0x0][0x390] ;  /* 0x0000e400ff027b82 */ /* 0x000e220000000a00 */
[----:B------:R-:W-:-:S04]  /*08c0*/  IMAD R17, R16, R17, R0 ;  /* 0x0000001110117224 */ /* 0x000fc800078e0200 */
[----:B0-----:R-:W-:-:S05]  /*08d0*/  IMAD.WIDE R2, R17, 0x4, R2 ;  /* 0x0000000411027825 */ /* 0x001fca00078e0202 */
[----:B------:R-:W-:Y:S01]  /*08e0*/  STG.E desc[UR4][R2.64], R24 ;  /* 0x0000001802007986 */ /* 0x000fe2000c101904 */
[----:B------:R-:W-:Y:S05]  /*08f0*/  EXIT ;  /* 0x000000000000794d */ /* 0x000fea0003800000 */
.L_x_14:
        /* <DEDUP_REMOVED lines=16> */
.L_x_22:


//--------------------- .text._Z26compute_sum_outer_productsPKfS0_S0_Pfiii --------------------------
	.section	.text._Z26compute_sum_outer_productsPKfS0_S0_Pfiii,"ax",@progbits
	.align	128
        .global         _Z26compute_sum_outer_productsPKfS0_S0_Pfiii
        .type           _Z26compute_sum_outer_productsPKfS0_S0_Pfiii,@function
        .size           _Z26compute_sum_outer_productsPKfS0_S0_Pfiii,(.L_x_23 - _Z26compute_sum_outer_productsPKfS0_S0_Pfiii)
        .other          _Z26compute_sum_outer_productsPKfS0_S0_Pfiii,@"STO_CUDA_ENTRY STV_DEFAULT"
_Z26compute_sum_outer_productsPKfS0_S0_Pfiii:
.text._Z26compute_sum_outer_productsPKfS0_S0_Pfiii:
        /* <DEDUP_REMOVED lines=35> */
.L_x_17:
        /* <DEDUP_REMOVED lines=65> */
.L_x_16:
        /* <DEDUP_REMOVED lines=40> */
.L_x_18:
        /* <DEDUP_REMOVED lines=13> */
[----:B------:R-:W0:Y:S08]  /*0990*/  @!P1 LDC.64 R6, c[0x0][0x390] ;  /* 0x0000e400ff069b82 */ /* 0x000e300000000a00 */
[----:B------:R-:W5:Y:S01]  /*09a0*/  LDC.64 R10, c[0x0][0x388] ;  /* 0x0000e200ff0a7b82 */ /* 0x000f620000000a00 */
[C---:B--2---:R-:W-:Y:S01]  /*09b0*/  @P0 IMAD.WIDE.U32 R14, R8.reuse, 0x4, R18 ;  /* 0x00000004080e0825 */ /* 0x044fe200078e0012 */
[----:B------:R-:W-:Y:S01]  /*09c0*/  @P0 IADD3 R8, PT, PT, R8, 0x2, RZ ;  /* 0x0000000208080810 */ /* 0x000fe20007ffe0ff */
[----:B------:R-:W2:Y:S02]  /*09d0*/  @P0 LDG.E R20, desc[UR6][R20.64] ;  /* 0x0000000614140981 */ /* 0x000ea4000c1e1900 */
[----:B-1----:R-:W-:-:S02]  /*09e0*/  @P0 IMAD.WIDE R16, R9, 0x4, R16 ;  /* 0x0000000409100825 */ /* 0x002fc400078e0210 */
[----:B------:R-:W4:Y:S02]  /*09f0*/  @P0 LDG.E R9, desc[UR6][R14.64] ;  /* 0x000000060e090981 */ /* 0x000f24000c1e1900 */
[----:B------:R-:W-:Y:S02]  /*0a00*/  @!P1 IMAD R29, R8, R2, R5 ;  /* 0x00000002081d9224 */ /* 0x000fe400078e0205 */
[----:B------:R-:W-:Y:S01]  /*0a10*/  @P0 IMAD.WIDE R18, R0, 0x4, R16 ;  /* 0x0000000400120825 */ /* 0x000fe200078e0210 */
[----:B------:R-:W2:Y:S03]  /*0a20*/  @P0 LDG.E R23, desc[UR6][R14.64+0x4] ;  /* 0x000004060e170981 */ /* 0x000ea6000c1e1900 */
[----:B---3--:R-:W-:Y:S01]  /*0a30*/  @!P1 IMAD.WIDE R12, R29, 0x4, R12 ;  /* 0x000000041d0c9825 */ /* 0x008fe200078e020c */
[----:B------:R-:W3:Y:S03]  /*0a40*/  @P0 LDG.E R2, desc[UR6][R16.64] ;  /* 0x0000000610020981 */ /* 0x000ee6000c1e1900 */
[C---:B0-----:R-:W-:Y:S01]  /*0a50*/  @!P1 IMAD.WIDE.U32 R6, R8.reuse, 0x4, R6 ;  /* 0x0000000408069825 */ /* 0x041fe200078e0006 */
[----:B------:R-:W3:Y:S03]  /*0a60*/  @P0 LDG.E R18, desc[UR6][R18.64] ;  /* 0x0000000612120981 */ /* 0x000ee6000c1e1900 */
[----:B------:R-:W-:Y:S01]  /*0a70*/  @!P1 IMAD R29, R8, R0, R3 ;  /* 0x00000000081d9224 */ /* 0x000fe200078e0203 */
[----:B------:R-:W3:Y:S03]  /*0a80*/  @!P1 LDG.E R13, desc[UR6][R12.64] ;  /* 0x000000060c0d9981 */ /* 0x000ee6000c1e1900 */
[----:B-----5:R-:W-:Y:S01]  /*0a90*/  @!P1 IMAD.WIDE R10, R29, 0x4, R10 ;  /* 0x000000041d0a9825 */ /* 0x020fe200078e020a */
[----:B------:R-:W5:Y:S05]  /*0aa0*/  @!P1 LDG.E R6, desc[UR6][R6.64] ;  /* 0x0000000606069981 */ /* 0x000f6a000c1e1900 */
[----:B------:R-:W5:Y:S01]  /*0ab0*/  @!P1 LDG.E R10, desc[UR6][R10.64] ;  /* 0x000000060a0a9981 */ /* 0x000f62000c1e1900 */
[----:B----4-:R-:W-:Y:S01]  /*0ac0*/  @P0 FMUL R4, R9, R4 ;  /* 0x0000000409040220 */ /* 0x010fe20000400000 */
[----:B--2---:R-:W-:-:S03]  /*0ad0*/  @P0 FMUL R23, R23, R20 ;  /* 0x0000001417170220 */ /* 0x004fc60000400000 */
[----:B---3--:R-:W-:-:S04]  /*0ae0*/  @P0 FFMA R2, R4, R2, R25 ;  /* 0x0000000204020223 */ /* 0x008fc80000000019 */
[----:B------:R-:W-:Y:S01]  /*0af0*/  @P0 FFMA R25, R23, R18, R2 ;  /* 0x0000001217190223 */ /* 0x000fe20000000002 */
[----:B-----5:R-:W-:-:S04]  /*0b00*/  @!P1 FMUL R2, R6, R13 ;  /* 0x0000000d06029220 */ /* 0x020fc80000400000 */
[----:B------:R-:W-:-:S07]  /*0b10*/  @!P1 FFMA R25, R2, R10, R25 ;  /* 0x0000000a02199223 */ /* 0x000fce0000000019 */
.L_x_15:
[----:B------:R-:W0:Y:S01]  /*0b20*/  LDC.64 R6, c[0x0][0x398] ;  /* 0x0000e600ff067b82 */ /* 0x000e220000000a00 */
[----:B------:R-:W-:-:S04]  /*0b30*/  IMAD R3, R5, R0, R3 ;  /* 0x0000000005037224 */ /* 0x000fc800078e0203 */
[----:B0-----:R-:W-:-:S05]  /*0b40*/  IMAD.WIDE R2, R3, 0x4, R6 ;  /* 0x0000000403027825 */ /* 0x001fca00078e0206 */
[----:B------:R-:W-:Y:S01]  /*0b50*/  STG.E desc[UR6][R2.64], R25 ;  /* 0x0000001902007986 */ /* 0x000fe2000c101906 */
[----:B------:R-:W-:Y:S05]  /*0b60*/  EXIT ;  /* 0x000000000000794d */ /* 0x000fea0003800000 */
.L_x_19:
        /* <DEDUP_REMOVED lines=9> */
.L_x_23:


//--------------------- .nv.shared.reserved.0     --------------------------
	.section	.nv.shared.reserved.0,"aw",@nobits
	.weak		__nv_reservedSMEM_offset_0_alias
	.size		__nv_reservedSMEM_offset_0_alias, 0, 64
	.other		__nv_reservedSMEM_offset_0_alias,@"STO_CUDA_RESERVED_SHARED STV_DEFAULT"
__nv_reservedSMEM_offset_0_alias:
	.zero		0
	.zero		64


//--------------------- .nv.constant0._Z34compute_final_matrix_sum_from_rowsPKfS0_S0_Pfiii --------------------------
	.section	.nv.constant0._Z34compute_final_matrix_sum_from_rowsPKfS0_S0_Pfiii,"a",@progbits
	.sectionflags	@""
	.align	4
.nv.constant0._Z34compute_final_matrix_sum_from_rowsPKfS0_S0_Pfiii:
	.zero		940


//--------------------- .nv.constant0._Z25compute_intermediate_rowsPKfS0_Pfiii --------------------------
	.section	.nv.constant0._Z25compute_intermediate_rowsPKfS0_Pfiii,"a",@progbits
	.sectionflags	@""
	.align	4
.nv.constant0._Z25compute_intermediate_rowsPKfS0_Pfiii:
	.zero		932


//--------------------- .nv.constant0._Z21basic_matrix_multiplyPKfS0_Pfiii --------------------------
	.section	.nv.constant0._Z21basic_matrix_multiplyPKfS0_Pfiii,"a",@progbits
	.sectionflags	@""
	.align	4
.nv.constant0._Z21basic_matrix_multiplyPKfS0_Pfiii:
	.zero		932


//--------------------- .nv.constant0._Z26compute_sum_outer_productsPKfS0_S0_Pfiii --------------------------
	.section	.nv.constant0._Z26compute_sum_outer_productsPKfS0_S0_Pfiii,"a",@progbits
	.sectionflags	@""
	.align	4
.nv.constant0._Z26compute_sum_outer_productsPKfS0_S0_Pfiii:
	.zero		940


//--------------------- SYMBOLS --------------------------

	.type		.nv.reservedSmem.offset0,@object
	.size		.nv.reservedSmem.offset0,0x4
